//
// Generated by NVIDIA NVVM Compiler
//
// Compiler Build ID: CL-36424714
// Cuda compilation tools, release 13.0, V13.0.88
// Based on NVVM 20.0.0
//

.version 9.0
.target sm_100
.address_size 64

	// .globl	_Z15cudaUpdateBoardiiPiS_
// _ZZ17cudaUpdateCheckeriiPiS_S_E8sumBlock has been demoted

.visible .entry _Z15cudaUpdateBoardiiPiS_(
	.param .u32 _Z15cudaUpdateBoardiiPiS__param_0,
	.param .u32 _Z15cudaUpdateBoardiiPiS__param_1,
	.param .u64 .ptr .align 1 _Z15cudaUpdateBoardiiPiS__param_2,
	.param .u64 .ptr .align 1 _Z15cudaUpdateBoardiiPiS__param_3
)
{
	.reg .pred 	%p<30>;
	.reg .b32 	%r<197>;
	.reg .b64 	%rd<61>;

	ld.param.u32 	%r27, [_Z15cudaUpdateBoardiiPiS__param_0];
	ld.param.u32 	%r28, [_Z15cudaUpdateBoardiiPiS__param_1];
	ld.param.u64 	%rd13, [_Z15cudaUpdateBoardiiPiS__param_2];
	ld.param.u64 	%rd14, [_Z15cudaUpdateBoardiiPiS__param_3];
	cvta.to.global.u64 	%rd1, %rd14;
	cvta.to.global.u64 	%rd2, %rd13;
	setp.lt.s32 	%p1, %r27, 1;
	@%p1 bra 	$L__BB0_13;
	setp.lt.s32 	%p2, %r28, 1;
	add.s32 	%r1, %r28, 2;
	@%p2 bra 	$L__BB0_13;
	and.b32  	%r2, %r28, 3;
	and.b32  	%r3, %r28, 1;
	and.b32  	%r30, %r28, 2147483644;
	neg.s32 	%r4, %r30;
	mul.wide.u32 	%rd15, %r1, 8;
	add.s64 	%rd16, %rd15, %rd2;
	add.s64 	%rd3, %rd16, 4;
	not.b32 	%r5, %r28;
	mul.wide.u32 	%rd4, %r1, 4;
	add.s64 	%rd17, %rd4, %rd2;
	add.s64 	%rd5, %rd17, 4;
	mov.b32 	%r189, 1;
$L__BB0_3:
	setp.lt.u32 	%p3, %r28, 4;
	mul.lo.s32 	%r7, %r189, %r1;
	sub.s32 	%r8, %r7, %r1;
	shl.b32 	%r32, %r1, 1;
	add.s32 	%r9, %r8, %r32;
	mov.b32 	%r196, 1;
	@%p3 bra 	$L__BB0_7;
	add.s32 	%r191, %r28, %r7;
	mul.wide.u32 	%rd18, %r9, 4;
	add.s64 	%rd6, %rd18, 12;
	add.s32 	%r190, %r5, %r7;
	mul.wide.u32 	%rd7, %r7, 4;
	add.s64 	%rd19, %rd1, %rd7;
	add.s64 	%rd59, %rd19, 16;
	mov.b32 	%r193, 3;
	mov.u64 	%rd60, %rd2;
	mov.u32 	%r192, %r7;
	mov.u32 	%r194, %r4;
$L__BB0_5:
	.pragma "nounroll";
	mul.wide.s32 	%rd20, %r190, 4;
	add.s64 	%rd21, %rd3, %rd20;
	add.s64 	%rd22, %rd5, %rd20;
	add.s64 	%rd23, %rd2, %rd20;
	add.s32 	%r34, %r192, 1;
	add.s32 	%r35, %r191, 3;
	ld.global.u32 	%r36, [%rd23];
	ld.global.u32 	%r37, [%rd23+-4];
	ld.global.u32 	%r38, [%rd23+4];
	ld.global.u32 	%r39, [%rd22+-8];
	mul.wide.u32 	%rd24, %r34, 4;
	add.s64 	%rd25, %rd2, %rd24;
	ld.global.u32 	%r40, [%rd25+4];
	mul.wide.u32 	%rd26, %r35, 4;
	add.s64 	%rd27, %rd2, %rd26;
	ld.global.u32 	%r41, [%rd27];
	ld.global.u32 	%r42, [%rd21+-8];
	ld.global.u32 	%r43, [%rd27+4];
	add.s32 	%r44, %r37, %r36;
	add.s32 	%r45, %r44, %r38;
	add.s32 	%r46, %r45, %r39;
	add.s32 	%r47, %r46, %r40;
	add.s32 	%r48, %r47, %r41;
	add.s32 	%r49, %r48, %r42;
	add.s32 	%r50, %r49, %r43;
	ld.global.u32 	%r51, [%rd25];
	setp.eq.s32 	%p4, %r51, 1;
	and.b32  	%r52, %r50, -2;
	setp.eq.s32 	%p5, %r52, 2;
	setp.eq.s32 	%p6, %r50, 3;
	selp.u32 	%r53, -1, 0, %p6;
	selp.u32 	%r54, -1, 0, %p5;
	selp.b32 	%r55, %r54, %r53, %p4;
	and.b32  	%r56, %r55, 1;
	add.s64 	%rd28, %rd1, %rd24;
	st.global.u32 	[%rd28], %r56;
	ld.global.u32 	%r57, [%rd23+4];
	ld.global.u32 	%r58, [%rd23];
	ld.global.u32 	%r59, [%rd23+8];
	ld.global.u32 	%r60, [%rd22+-4];
	add.s64 	%rd29, %rd60, %rd7;
	ld.global.u32 	%r61, [%rd29+12];
	add.s64 	%rd30, %rd60, %rd6;
	ld.global.u32 	%r62, [%rd30+-4];
	ld.global.u32 	%r63, [%rd21+-4];
	ld.global.u32 	%r64, [%rd30];
	add.s32 	%r65, %r58, %r57;
	add.s32 	%r66, %r65, %r59;
	add.s32 	%r67, %r66, %r60;
	add.s32 	%r68, %r67, %r61;
	add.s32 	%r69, %r68, %r62;
	add.s32 	%r70, %r69, %r63;
	add.s32 	%r71, %r70, %r64;
	ld.global.u32 	%r72, [%rd29+8];
	setp.eq.s32 	%p7, %r72, 1;
	and.b32  	%r73, %r71, -2;
	setp.eq.s32 	%p8, %r73, 2;
	setp.eq.s32 	%p9, %r71, 3;
	selp.u32 	%r74, -1, 0, %p9;
	selp.u32 	%r75, -1, 0, %p8;
	selp.b32 	%r76, %r75, %r74, %p7;
	and.b32  	%r77, %r76, 1;
	st.global.u32 	[%rd59+-8], %r77;
	ld.global.u32 	%r78, [%rd23+8];
	ld.global.u32 	%r79, [%rd23+4];
	ld.global.u32 	%r80, [%rd23+12];
	ld.global.u32 	%r81, [%rd22];
	ld.global.u32 	%r82, [%rd29+16];
	ld.global.u32 	%r83, [%rd30];
	ld.global.u32 	%r84, [%rd21];
	ld.global.u32 	%r85, [%rd30+4];
	add.s32 	%r86, %r79, %r78;
	add.s32 	%r87, %r86, %r80;
	add.s32 	%r88, %r87, %r81;
	add.s32 	%r89, %r88, %r82;
	add.s32 	%r90, %r89, %r83;
	add.s32 	%r91, %r90, %r84;
	add.s32 	%r92, %r91, %r85;
	ld.global.u32 	%r93, [%rd29+12];
	setp.eq.s32 	%p10, %r93, 1;
	and.b32  	%r94, %r92, -2;
	setp.eq.s32 	%p11, %r94, 2;
	setp.eq.s32 	%p12, %r92, 3;
	selp.u32 	%r95, -1, 0, %p12;
	selp.u32 	%r96, -1, 0, %p11;
	selp.b32 	%r97, %r96, %r95, %p10;
	and.b32  	%r98, %r97, 1;
	st.global.u32 	[%rd59+-4], %r98;
	ld.global.u32 	%r99, [%rd23+12];
	ld.global.u32 	%r100, [%rd23+8];
	ld.global.u32 	%r101, [%rd23+16];
	ld.global.u32 	%r102, [%rd22+4];
	ld.global.u32 	%r103, [%rd29+20];
	ld.global.u32 	%r104, [%rd30+4];
	ld.global.u32 	%r105, [%rd21+4];
	ld.global.u32 	%r106, [%rd30+8];
	add.s32 	%r107, %r100, %r99;
	add.s32 	%r108, %r107, %r101;
	add.s32 	%r109, %r108, %r102;
	add.s32 	%r110, %r109, %r103;
	add.s32 	%r111, %r110, %r104;
	add.s32 	%r112, %r111, %r105;
	add.s32 	%r113, %r112, %r106;
	ld.global.u32 	%r114, [%rd29+16];
	setp.eq.s32 	%p13, %r114, 1;
	and.b32  	%r115, %r113, -2;
	setp.eq.s32 	%p14, %r115, 2;
	setp.eq.s32 	%p15, %r113, 3;
	selp.u32 	%r116, -1, 0, %p15;
	selp.u32 	%r117, -1, 0, %p14;
	selp.b32 	%r118, %r117, %r116, %p13;
	and.b32  	%r119, %r118, 1;
	st.global.u32 	[%rd59], %r119;
	add.s32 	%r194, %r194, 4;
	add.s32 	%r193, %r193, 4;
	add.s32 	%r192, %r192, 4;
	add.s32 	%r191, %r191, 4;
	add.s64 	%rd60, %rd60, 16;
	add.s32 	%r190, %r190, 4;
	add.s64 	%rd59, %rd59, 16;
	setp.ne.s32 	%p16, %r194, 0;
	@%p16 bra 	$L__BB0_5;
	add.s32 	%r196, %r193, -2;
$L__BB0_7:
	setp.eq.s32 	%p17, %r2, 0;
	@%p17 bra 	$L__BB0_12;
	setp.eq.s32 	%p18, %r2, 1;
	@%p18 bra 	$L__BB0_10;
	add.s32 	%r120, %r196, %r7;
	add.s32 	%r121, %r196, %r8;
	add.s32 	%r122, %r120, %r1;
	mul.wide.s32 	%rd31, %r121, 4;
	add.s64 	%rd32, %rd2, %rd31;
	ld.global.u32 	%r123, [%rd32];
	ld.global.u32 	%r124, [%rd32+-4];
	ld.global.u32 	%r125, [%rd32+4];
	add.s64 	%rd33, %rd32, %rd4;
	ld.global.u32 	%r126, [%rd33+-4];
	mul.wide.u32 	%rd34, %r120, 4;
	add.s64 	%rd35, %rd2, %rd34;
	ld.global.u32 	%r127, [%rd35+4];
	mul.wide.u32 	%rd36, %r122, 4;
	add.s64 	%rd37, %rd2, %rd36;
	ld.global.u32 	%r128, [%rd37];
	add.s64 	%rd38, %rd33, %rd4;
	ld.global.u32 	%r129, [%rd38+-4];
	ld.global.u32 	%r130, [%rd37+4];
	add.s32 	%r131, %r124, %r123;
	add.s32 	%r132, %r131, %r125;
	add.s32 	%r133, %r132, %r126;
	add.s32 	%r134, %r133, %r127;
	add.s32 	%r135, %r134, %r128;
	add.s32 	%r136, %r135, %r129;
	add.s32 	%r137, %r136, %r130;
	ld.global.u32 	%r138, [%rd35];
	setp.eq.s32 	%p19, %r138, 1;
	and.b32  	%r139, %r137, -2;
	setp.eq.s32 	%p20, %r139, 2;
	setp.eq.s32 	%p21, %r137, 3;
	selp.u32 	%r140, -1, 0, %p21;
	selp.u32 	%r141, -1, 0, %p20;
	selp.b32 	%r142, %r141, %r140, %p19;
	and.b32  	%r143, %r142, 1;
	add.s64 	%rd39, %rd1, %rd34;
	st.global.u32 	[%rd39], %r143;
	ld.global.u32 	%r144, [%rd32+4];
	ld.global.u32 	%r145, [%rd32];
	ld.global.u32 	%r146, [%rd32+8];
	ld.global.u32 	%r147, [%rd33];
	cvt.u64.u32 	%rd40, %r7;
	cvt.u64.u32 	%rd41, %r196;
	add.s64 	%rd42, %rd41, %rd40;
	shl.b64 	%rd43, %rd42, 2;
	add.s64 	%rd44, %rd43, %rd2;
	ld.global.u32 	%r148, [%rd44+8];
	cvt.u64.u32 	%rd45, %r9;
	add.s64 	%rd46, %rd41, %rd45;
	shl.b64 	%rd47, %rd46, 2;
	add.s64 	%rd48, %rd2, %rd47;
	ld.global.u32 	%r149, [%rd48+4];
	ld.global.u32 	%r150, [%rd38];
	ld.global.u32 	%r151, [%rd48+8];
	add.s32 	%r152, %r145, %r144;
	add.s32 	%r153, %r152, %r146;
	add.s32 	%r154, %r153, %r147;
	add.s32 	%r155, %r154, %r148;
	add.s32 	%r156, %r155, %r149;
	add.s32 	%r157, %r156, %r150;
	add.s32 	%r158, %r157, %r151;
	ld.global.u32 	%r159, [%rd44+4];
	setp.eq.s32 	%p22, %r159, 1;
	and.b32  	%r160, %r158, -2;
	setp.eq.s32 	%p23, %r160, 2;
	setp.eq.s32 	%p24, %r158, 3;
	selp.u32 	%r161, -1, 0, %p24;
	selp.u32 	%r162, -1, 0, %p23;
	selp.b32 	%r163, %r162, %r161, %p22;
	and.b32  	%r164, %r163, 1;
	add.s64 	%rd49, %rd1, %rd43;
	st.global.u32 	[%rd49+4], %r164;
	add.s32 	%r196, %r196, 2;
$L__BB0_10:
	setp.eq.s32 	%p25, %r3, 0;
	@%p25 bra 	$L__BB0_12;
	add.s32 	%r165, %r196, %r7;
	add.s32 	%r166, %r196, %r8;
	add.s32 	%r167, %r165, %r1;
	mul.wide.s32 	%rd50, %r166, 4;
	add.s64 	%rd51, %rd2, %rd50;
	ld.global.u32 	%r168, [%rd51];
	ld.global.u32 	%r169, [%rd51+-4];
	ld.global.u32 	%r170, [%rd51+4];
	add.s64 	%rd52, %rd51, %rd4;
	ld.global.u32 	%r171, [%rd52+-4];
	mul.wide.u32 	%rd53, %r165, 4;
	add.s64 	%rd54, %rd2, %rd53;
	ld.global.u32 	%r172, [%rd54+4];
	mul.wide.u32 	%rd55, %r167, 4;
	add.s64 	%rd56, %rd2, %rd55;
	ld.global.u32 	%r173, [%rd56];
	add.s64 	%rd57, %rd52, %rd4;
	ld.global.u32 	%r174, [%rd57+-4];
	ld.global.u32 	%r175, [%rd56+4];
	add.s32 	%r176, %r169, %r168;
	add.s32 	%r177, %r176, %r170;
	add.s32 	%r178, %r177, %r171;
	add.s32 	%r179, %r178, %r172;
	add.s32 	%r180, %r179, %r173;
	add.s32 	%r181, %r180, %r174;
	add.s32 	%r182, %r181, %r175;
	ld.global.u32 	%r183, [%rd54];
	setp.eq.s32 	%p26, %r183, 1;
	and.b32  	%r184, %r182, -2;
	setp.eq.s32 	%p27, %r184, 2;
	setp.eq.s32 	%p28, %r182, 3;
	selp.u32 	%r185, -1, 0, %p28;
	selp.u32 	%r186, -1, 0, %p27;
	selp.b32 	%r187, %r186, %r185, %p26;
	and.b32  	%r188, %r187, 1;
	add.s64 	%rd58, %rd1, %rd53;
	st.global.u32 	[%rd58], %r188;
$L__BB0_12:
	setp.ne.s32 	%p29, %r189, %r27;
	add.s32 	%r189, %r189, 1;
	@%p29 bra 	$L__BB0_3;
$L__BB0_13:
	ret;

}
	// .globl	_Z17cudaUpdateCheckeriiPiS_S_
.visible .entry _Z17cudaUpdateCheckeriiPiS_S_(
	.param .u32 _Z17cudaUpdateCheckeriiPiS_S__param_0,
	.param .u32 _Z17cudaUpdateCheckeriiPiS_S__param_1,
	.param .u64 .ptr .align 1 _Z17cudaUpdateCheckeriiPiS_S__param_2,
	.param .u64 .ptr .align 1 _Z17cudaUpdateCheckeriiPiS_S__param_3,
	.param .u64 .ptr .align 1 _Z17cudaUpdateCheckeriiPiS_S__param_4
)
{
	.reg .pred 	%p<11>;
	.reg .b32 	%r<40>;
	.reg .b64 	%rd<12>;
	// demoted variable
	.shared .align 4 .b8 _ZZ17cudaUpdateCheckeriiPiS_S_E8sumBlock[1024];
	ld.param.u32 	%r5, [_Z17cudaUpdateCheckeriiPiS_S__param_0];
	ld.param.u32 	%r6, [_Z17cudaUpdateCheckeriiPiS_S__param_1];
	ld.param.u64 	%rd1, [_Z17cudaUpdateCheckeriiPiS_S__param_2];
	ld.param.u64 	%rd2, [_Z17cudaUpdateCheckeriiPiS_S__param_3];
	ld.param.u64 	%rd3, [_Z17cudaUpdateCheckeriiPiS_S__param_4];
	mov.u32 	%r1, %tid.x;
	mov.u32 	%r2, %ctaid.x;
	shl.b32 	%r7, %r2, 8;
	add.s32 	%r3, %r7, %r1;
	shl.b32 	%r8, %r1, 2;
	mov.u32 	%r9, _ZZ17cudaUpdateCheckeriiPiS_S_E8sumBlock;
	add.s32 	%r4, %r9, %r8;
	mov.b32 	%r10, 0;
	st.shared.u32 	[%r4], %r10;
	bar.sync 	0;
	mul.lo.s32 	%r11, %r6, %r5;
	setp.ge.s32 	%p1, %r3, %r11;
	@%p1 bra 	$L__BB1_3;
	cvta.to.global.u64 	%rd4, %rd1;
	cvta.to.global.u64 	%rd5, %rd2;
	mul.wide.u32 	%rd6, %r3, 4;
	add.s64 	%rd7, %rd4, %rd6;
	ld.global.u32 	%r12, [%rd7];
	add.s64 	%rd8, %rd5, %rd6;
	ld.global.u32 	%r13, [%rd8];
	setp.eq.s32 	%p2, %r12, %r13;
	@%p2 bra 	$L__BB1_3;
	mov.b32 	%r14, 1;
	st.shared.u32 	[%r4], %r14;
$L__BB1_3:
	bar.sync 	0;
	setp.gt.u32 	%p3, %r1, 127;
	@%p3 bra 	$L__BB1_5;
	ld.shared.u32 	%r15, [%r4+512];
	ld.shared.u32 	%r16, [%r4];
	add.s32 	%r17, %r16, %r15;
	st.shared.u32 	[%r4], %r17;
$L__BB1_5:
	bar.sync 	0;
	setp.gt.u32 	%p4, %r1, 63;
	@%p4 bra 	$L__BB1_7;
	ld.shared.u32 	%r18, [%r4+256];
	ld.shared.u32 	%r19, [%r4];
	add.s32 	%r20, %r19, %r18;
	st.shared.u32 	[%r4], %r20;
$L__BB1_7:
	bar.sync 	0;
	setp.gt.u32 	%p5, %r1, 31;
	@%p5 bra 	$L__BB1_9;
	ld.shared.u32 	%r21, [%r4+128];
	ld.shared.u32 	%r22, [%r4];
	add.s32 	%r23, %r22, %r21;
	st.shared.u32 	[%r4], %r23;
$L__BB1_9:
	bar.sync 	0;
	setp.gt.u32 	%p6, %r1, 15;
	@%p6 bra 	$L__BB1_11;
	ld.shared.u32 	%r24, [%r4+64];
	ld.shared.u32 	%r25, [%r4];
	add.s32 	%r26, %r25, %r24;
	st.shared.u32 	[%r4], %r26;
$L__BB1_11:
	bar.sync 	0;
	setp.gt.u32 	%p7, %r1, 7;
	@%p7 bra 	$L__BB1_13;
	ld.shared.u32 	%r27, [%r4+32];
	ld.shared.u32 	%r28, [%r4];
	add.s32 	%r29, %r28, %r27;
	st.shared.u32 	[%r4], %r29;
$L__BB1_13:
	bar.sync 	0;
	setp.gt.u32 	%p8, %r1, 3;
	@%p8 bra 	$L__BB1_15;
	ld.shared.u32 	%r30, [%r4+16];
	ld.shared.u32 	%r31, [%r4];
	add.s32 	%r32, %r31, %r30;
	st.shared.u32 	[%r4], %r32;
$L__BB1_15:
	bar.sync 	0;
	setp.gt.u32 	%p9, %r1, 1;
	@%p9 bra 	$L__BB1_17;
	ld.shared.u32 	%r33, [%r4+8];
	ld.shared.u32 	%r34, [%r4];
	add.s32 	%r35, %r34, %r33;
	st.shared.u32 	[%r4], %r35;
$L__BB1_17:
	bar.sync 	0;
	setp.ne.s32 	%p10, %r1, 0;
	@%p10 bra 	$L__BB1_19;
	ld.shared.u32 	%r36, [_ZZ17cudaUpdateCheckeriiPiS_S_E8sumBlock+4];
	ld.shared.u32 	%r37, [%r4];
	add.s32 	%r38, %r37, %r36;
	st.shared.u32 	[%r4], %r38;
$L__BB1_19:
	cvta.to.global.u64 	%rd9, %rd3;
	ld.shared.u32 	%r39, [_ZZ17cudaUpdateCheckeriiPiS_S_E8sumBlock];
	mul.wide.u32 	%rd10, %r2, 4;
	add.s64 	%rd11, %rd9, %rd10;
	st.global.u32 	[%rd11], %r39;
	ret;

}


// ===== COMPILED SASS (sm_100) =====

	.target	sm_100

	.elftype	@"ET_EXEC"


//--------------------- .note.nv.tkinfo           --------------------------
	.section	.note.nv.tkinfo,"",@"SHT_NOTE"
	.sectionflags	@"SHF_NOTE_NV_TKINFO"
	.tkinfo
        /*0018*/ 	.word	0x00000002
        /*0030*/ 	.string	""
        /*0030*/ 	.string	"ptxas"
        /*0030*/ 	.string	"Cuda compilation tools, release 13.0, V13.0.88"
        /*0030*/ 	.string	"Build cuda_13.0.r13.0/compiler.36424714_0"
        /*0030*/ 	.string	"-arch sm_100 -m 64 "



//--------------------- .note.nv.cuinfo           --------------------------
	.section	.note.nv.cuinfo,"",@"SHT_NOTE"
	.sectionflags	@"SHF_NOTE_NV_CUINFO"
        /*0018*/ 	.short	0x0002
        /*001a*/ 	.short	0x0064
        /*001c*/ 	.short	0x0082
	.zero		2


//--------------------- .nv.info                  --------------------------
	.section	.nv.info,"",@"SHT_CUDA_INFO"
	.align	4


	//----- nvinfo : EIATTR_REGCOUNT
	.align		4
        /*0000*/ 	.byte	0x04, 0x2f
        /*0002*/ 	.short	(.L_1 - .L_0)
	.align		4
.L_0:
        /*0004*/ 	.word	index@(_Z15cudaUpdateBoardiiPiS_)
        /*0008*/ 	.word	0x00000020


	//----- nvinfo : EIATTR_FRAME_SIZE
	.align		4
.L_1:
        /*000c*/ 	.byte	0x04, 0x11
        /*000e*/ 	.short	(.L_3 - .L_2)
	.align		4
.L_2:
        /*0010*/ 	.word	index@(_Z15cudaUpdateBoardiiPiS_)
        /*0014*/ 	.word	0x00000000


	//----- nvinfo : EIATTR_REGCOUNT
	.align		4
.L_3:
        /*0018*/ 	.byte	0x04, 0x2f
        /*001a*/ 	.short	(.L_5 - .L_4)
	.align		4
.L_4:
        /*001c*/ 	.word	index@(_Z17cudaUpdateCheckeriiPiS_S_)
        /*0020*/ 	.word	0x0000000c


	//----- nvinfo : EIATTR_FRAME_SIZE
	.align		4
.L_5:
        /*0024*/ 	.byte	0x04, 0x11
        /*0026*/ 	.short	(.L_7 - .L_6)
	.align		4
.L_6:
        /*0028*/ 	.word	index@(_Z17cudaUpdateCheckeriiPiS_S_)
        /*002c*/ 	.word	0x00000000


	//----- nvinfo : EIATTR_MIN_STACK_SIZE
	.align		4
.L_7:
        /*0030*/ 	.byte	0x04, 0x12
        /*0032*/ 	.short	(.L_9 - .L_8)
	.align		4
.L_8:
        /*0034*/ 	.word	index@(_Z17cudaUpdateCheckeriiPiS_S_)
        /*0038*/ 	.word	0x00000000


	//----- nvinfo : EIATTR_MIN_STACK_SIZE
	.align		4
.L_9:
        /*003c*/ 	.byte	0x04, 0x12
        /*003e*/ 	.short	(.L_11 - .L_10)
	.align		4
.L_10:
        /*0040*/ 	.word	index@(_Z15cudaUpdateBoardiiPiS_)
        /*0044*/ 	.word	0x00000000
.L_11:


//--------------------- .nv.compat                --------------------------
	.section	.nv.compat,"",@"SHT_CUDA_COMPAT_INFO"
	.align	4
        /*0000*/ 	.byte	0x02, 0x09, 0x00, 0x00, 0x02, 0x02, 0x01, 0x00, 0x02, 0x05, 0x05, 0x00, 0x03, 0x07, 0x01, 0x01
        /*0010*/ 	.byte	0x02, 0x03, 0x00, 0x00, 0x02, 0x06, 0x01, 0x00, 0x04, 0x0b, 0x08, 0x00, 0x09, 0x00, 0x00, 0x00
        /*0020*/ 	.byte	0x00, 0x00, 0x00, 0x00


//--------------------- .nv.info._Z17cudaUpdateCheckeriiPiS_S_ --------------------------
	.section	.nv.info._Z17cudaUpdateCheckeriiPiS_S_,"",@"SHT_CUDA_INFO"
	.sectionflags	@""
	.align	4


	//----- nvinfo : EIATTR_CUDA_API_VERSION
	.align		4
        /*0000*/ 	.byte	0x04, 0x37
        /*0002*/ 	.short	(.L_13 - .L_12)
.L_12:
        /*0004*/ 	.word	0x00000082


	//----- nvinfo : EIATTR_KPARAM_INFO
	.align		4
.L_13:
        /*0008*/ 	.byte	0x04, 0x17
        /*000a*/ 	.short	(.L_15 - .L_14)
.L_14:
        /*000c*/ 	.word	0x00000000
        /*0010*/ 	.short	0x0004
        /*0012*/ 	.short	0x0018
        /*0014*/ 	.byte	0x00, 0xf5, 0x21, 0x00


	//----- nvinfo : EIATTR_KPARAM_INFO
	.align		4
.L_15:
        /*0018*/ 	.byte	0x04, 0x17
        /*001a*/ 	.short	(.L_17 - .L_16)
.L_16:
        /*001c*/ 	.word	0x00000000
        /*0020*/ 	.short	0x0003
        /*0022*/ 	.short	0x0010
        /*0024*/ 	.byte	0x00, 0xf5, 0x21, 0x00


	//----- nvinfo : EIATTR_KPARAM_INFO
	.align		4
.L_17:
        /*0028*/ 	.byte	0x04, 0x17
        /*002a*/ 	.short	(.L_19 - .L_18)
.L_18:
        /*002c*/ 	.word	0x00000000
        /*0030*/ 	.short	0x0002
        /*0032*/ 	.short	0x0008
        /*0034*/ 	.byte	0x00, 0xf5, 0x21, 0x00


	//----- nvinfo : EIATTR_KPARAM_INFO
	.align		4
.L_19:
        /*0038*/ 	.byte	0x04, 0x17
        /*003a*/ 	.short	(.L_21 - .L_20)
.L_20:
        /*003c*/ 	.word	0x00000000
        /*0040*/ 	.short	0x0001
        /*0042*/ 	.short	0x0004
        /*0044*/ 	.byte	0x00, 0xf0, 0x11, 0x00


	//----- nvinfo : EIATTR_KPARAM_INFO
	.align		4
.L_21:
        /*0048*/ 	.byte	0x04, 0x17
        /*004a*/ 	.short	(.L_23 - .L_22)
.L_22:
        /*004c*/ 	.word	0x00000000
        /*0050*/ 	.short	0x0000
        /*0052*/ 	.short	0x0000
        /*0054*/ 	.byte	0x00, 0xf0, 0x11, 0x00


	//----- nvinfo : EIATTR_SPARSE_MMA_MASK
	.align		4
.L_23:
        /*0058*/ 	.byte	0x03, 0x50
        /*005a*/ 	.short	0x0000


	//----- nvinfo : EIATTR_MAXREG_COUNT
	.align		4
        /*005c*/ 	.byte	0x03, 0x1b
        /*005e*/ 	.short	0x00ff


	//----- nvinfo : EIATTR_NUM_BARRIERS
	.align		4
        /*0060*/ 	.byte	0x02, 0x4c
        /*0062*/ 	.byte	0x01
	.zero		1


	//----- nvinfo : EIATTR_MERCURY_ISA_VERSION
	.align		4
        /*0064*/ 	.byte	0x03, 0x5f
        /*0066*/ 	.short	0x0101


	//----- nvinfo : EIATTR_VRC_CTA_INIT_COUNT
	.align		4
        /*0068*/ 	.byte	0x02, 0x4a
	.zero		1
	.zero		1


	//----- nvinfo : EIATTR_EXIT_INSTR_OFFSETS
	.align		4
        /*006c*/ 	.byte	0x04, 0x1c
        /*006e*/ 	.short	(.L_25 - .L_24)


	//   ....[0]....
.L_24:
        /*0070*/ 	.word	0x000004e0


	//----- nvinfo : EIATTR_CRS_STACK_SIZE
	.align		4
.L_25:
        /*0074*/ 	.byte	0x04, 0x1e
        /*0076*/ 	.short	(.L_27 - .L_26)
.L_26:
        /*0078*/ 	.word	0x00000000


	//----- nvinfo : EIATTR_CBANK_PARAM_SIZE
	.align		4
.L_27:
        /*007c*/ 	.byte	0x03, 0x19
        /*007e*/ 	.short	0x0020


	//----- nvinfo : EIATTR_PARAM_CBANK
	.align		4
        /*0080*/ 	.byte	0x04, 0x0a
        /*0082*/ 	.short	(.L_29 - .L_28)
	.align		4
.L_28:
        /*0084*/ 	.word	index@(.nv.constant0._Z17cudaUpdateCheckeriiPiS_S_)
        /*0088*/ 	.short	0x0380
        /*008a*/ 	.short	0x0020


	//----- nvinfo : EIATTR_SW_WAR
	.align		4
.L_29:
        /*008c*/ 	.byte	0x04, 0x36
        /*008e*/ 	.short	(.L_31 - .L_30)
.L_30:
        /*0090*/ 	.word	0x00000008
.L_31:


//--------------------- .nv.info._Z15cudaUpdateBoardiiPiS_ --------------------------
	.section	.nv.info._Z15cudaUpdateBoardiiPiS_,"",@"SHT_CUDA_INFO"
	.sectionflags	@""
	.align	4


	//----- nvinfo : EIATTR_CUDA_API_VERSION
	.align		4
        /*0000*/ 	.byte	0x04, 0x37
        /*0002*/ 	.short	(.L_33 - .L_32)
.L_32:
        /*0004*/ 	.word	0x00000082


	//----- nvinfo : EIATTR_KPARAM_INFO
	.align		4
.L_33:
        /*0008*/ 	.byte	0x04, 0x17
        /*000a*/ 	.short	(.L_35 - .L_34)
.L_34:
        /*000c*/ 	.word	0x00000000
        /*0010*/ 	.short	0x0003
        /*0012*/ 	.short	0x0010
        /*0014*/ 	.byte	0x00, 0xf5, 0x21, 0x00


	//----- nvinfo : EIATTR_KPARAM_INFO
	.align		4
.L_35:
        /*0018*/ 	.byte	0x04, 0x17
        /*001a*/ 	.short	(.L_37 - .L_36)
.L_36:
        /*001c*/ 	.word	0x00000000
        /*0020*/ 	.short	0x0002
        /*0022*/ 	.short	0x0008
        /*0024*/ 	.byte	0x00, 0xf5, 0x21, 0x00


	//----- nvinfo : EIATTR_KPARAM_INFO
	.align		4
.L_37:
        /*0028*/ 	.byte	0x04, 0x17
        /*002a*/ 	.short	(.L_39 - .L_38)
.L_38:
        /*002c*/ 	.word	0x00000000
        /*0030*/ 	.short	0x0001
        /*0032*/ 	.short	0x0004
        /*0034*/ 	.byte	0x00, 0xf0, 0x11, 0x00


	//----- nvinfo : EIATTR_KPARAM_INFO
	.align		4
.L_39:
        /*0038*/ 	.byte	0x04, 0x17
        /*003a*/ 	.short	(.L_41 - .L_40)
.L_40:
        /*003c*/ 	.word	0x00000000
        /*0040*/ 	.short	0x0000
        /*0042*/ 	.short	0x0000
        /*0044*/ 	.byte	0x00, 0xf0, 0x11, 0x00


	//----- nvinfo : EIATTR_SPARSE_MMA_MASK
	.align		4
.L_41:
        /*0048*/ 	.byte	0x03, 0x50
        /*004a*/ 	.short	0x0000


	//----- nvinfo : EIATTR_MAXREG_COUNT
	.align		4
        /*004c*/ 	.byte	0x03, 0x1b
        /*004e*/ 	.short	0x00ff


	//----- nvinfo : EIATTR_MERCURY_ISA_VERSION
	.align		4
        /*0050*/ 	.byte	0x03, 0x5f
        /*0052*/ 	.short	0x0101


	//----- nvinfo : EIATTR_VRC_CTA_INIT_COUNT
	.align		4
        /*0054*/ 	.byte	0x02, 0x4a
	.zero		1
	.zero		1


	//----- nvinfo : EIATTR_EXIT_INSTR_OFFSETS
	.align		4
        /*0058*/ 	.byte	0x04, 0x1c
        /*005a*/ 	.short	(.L_43 - .L_42)


	//   ....[0]....
.L_42:
        /*005c*/ 	.word	0x00000030


	//   ....[1]....
        /*0060*/ 	.word	0x00000070


	//   ....[2]....
        /*0064*/ 	.word	0x00001330


	//----- nvinfo : EIATTR_CBANK_PARAM_SIZE
	.align		4
.L_43:
        /*0068*/ 	.byte	0x03, 0x19
        /*006a*/ 	.short	0x0018


	//----- nvinfo : EIATTR_PARAM_CBANK
	.align		4
        /*006c*/ 	.byte	0x04, 0x0a
        /*006e*/ 	.short	(.L_45 - .L_44)
	.align		4
.L_44:
        /*0070*/ 	.word	index@(.nv.constant0._Z15cudaUpdateBoardiiPiS_)
        /*0074*/ 	.short	0x0380
        /*0076*/ 	.short	0x0018


	//----- nvinfo : EIATTR_SW_WAR
	.align		4
.L_45:
        /*0078*/ 	.byte	0x04, 0x36
        /*007a*/ 	.short	(.L_47 - .L_46)
.L_46:
        /*007c*/ 	.word	0x00000008
.L_47:


//--------------------- .nv.callgraph             --------------------------
	.section	.nv.callgraph,"",@"SHT_CUDA_CALLGRAPH"
	.align	4
	.sectionentsize	8
	.align		4
        /*0000*/ 	.word	0x00000000
	.align		4
        /*0004*/ 	.word	0xffffffff
	.align		4
        /*0008*/ 	.word	0x00000000
	.align		4
        /*000c*/ 	.word	0xfffffffe
	.align		4
        /*0010*/ 	.word	0x00000000
	.align		4
        /*0014*/ 	.word	0xfffffffd
	.align		4
        /*0018*/ 	.word	0x00000000
	.align		4
        /*001c*/ 	.word	0xfffffffc


//--------------------- .text._Z17cudaUpdateCheckeriiPiS_S_ --------------------------
	.section	.text._Z17cudaUpdateCheckeriiPiS_S_,"ax",@progbits
	.align	128
        .global         _Z17cudaUpdateCheckeriiPiS_S_
        .type           _Z17cudaUpdateCheckeriiPiS_S_,@function
        .size           _Z17cudaUpdateCheckeriiPiS_S_,(.L_x_9 - _Z17cudaUpdateCheckeriiPiS_S_)
        .other          _Z17cudaUpdateCheckeriiPiS_S_,@"STO_CUDA_ENTRY STV_DEFAULT"
_Z17cudaUpdateCheckeriiPiS_S_:
.text._Z17cudaUpdateCheckeriiPiS_S_:
[----:B------:R-:W-:Y:S01]  /*0000*/  LDC R1, c[0x0][0x37c] ;  /* 0x0000df00ff017b82 */ /* 0x000fe20000000800 */
[----:B------:R-:W0:Y:S07]  /*0010*/  S2R R3, SR_TID.X ;  /* 0x0000000000037919 */ /* 0x000e2e0000002100 */
[----:B------:R-:W1:Y:S01]  /*0020*/  S2UR UR6, SR_CgaCtaId ;  /* 0x00000000000679c3 */ /* 0x000e620000008800 */
[----:B------:R-:W2:Y:S01]  /*0030*/  LDCU.64 UR4, c[0x0][0x380] ;  /* 0x00007000ff0477ac */ /* 0x000ea20008000a00 */
[----:B------:R-:W-:Y:S01]  /*0040*/  BSSY.RECONVERGENT B0, `(.L_x_0) ;  /* 0x0000016000007945 */ /* 0x000fe20003800200 */
[----:B------:R-:W3:Y:S01]  /*0050*/  S2R R0, SR_CTAID.X ;  /* 0x0000000000007919 */ /* 0x000ee20000002500 */
[----:B--2---:R-:W-:-:S03]  /*0060*/  UIMAD UR5, UR5, UR4, URZ ;  /* 0x00000004050572a4 */ /* 0x004fc6000f8e02ff */
[----:B------:R-:W-:Y:S02]  /*0070*/  UMOV UR4, 0x400 ;  /* 0x0000040000047882 */ /* 0x000fe40000000000 */
[----:B-1----:R-:W-:Y:S01]  /*0080*/  ULEA UR4, UR6, UR4, 0x18 ;  /* 0x0000000406047291 */ /* 0x002fe2000f8ec0ff */
[----:B------:R-:W1:Y:S05]  /*0090*/  LDCU.64 UR6, c[0x0][0x358] ;  /* 0x00006b00ff0677ac */ /* 0x000e6a0008000a00 */
[C---:B0-----:R-:W-:Y:S02]  /*00a0*/  LEA R2, R3.reuse, UR4, 0x2 ;  /* 0x0000000403027c11 */ /* 0x041fe4000f8e10ff */
[----:B------:R-:W-:Y:S01]  /*00b0*/  ISETP.GT.U32.AND P1, PT, R3, 0x7f, PT ;  /* 0x0000007f0300780c */ /* 0x000fe20003f24070 */
[----:B---3--:R-:W-:-:S02]  /*00c0*/  IMAD R9, R0, 0x100, R3 ;  /* 0x0000010000097824 */ /* 0x008fc400078e0203 */
[----:B------:R0:W-:Y:S01]  /*00d0*/  STS [R2], RZ ;  /* 0x000000ff02007388 */ /* 0x0001e20000000800 */
[----:B------:R-:W-:Y:S02]  /*00e0*/  BAR.SYNC.DEFER_BLOCKING 0x0 ;  /* 0x0000000000007b1d */ /* 0x000fe40000010000 */
[----:B------:R-:W-:-:S13]  /*00f0*/  ISETP.GE.AND P0, PT, R9, UR5, PT ;  /* 0x0000000509007c0c */ /* 0x000fda000bf06270 */
[----:B01----:R-:W-:Y:S05]  /*0100*/  @P0 BRA `(.L_x_1) ;  /* 0x0000000000240947 */ /* 0x003fea0003800000 */
[----:B------:R-:W0:Y:S08]  /*0110*/  LDC.64 R4, c[0x0][0x388] ;  /* 0x0000e200ff047b82 */ /* 0x000e300000000a00 */
[----:B------:R-:W1:Y:S01]  /*0120*/  LDC.64 R6, c[0x0][0x390] ;  /* 0x0000e400ff067b82 */ /* 0x000e620000000a00 */
[----:B0-----:R-:W-:-:S06]  /*0130*/  IMAD.WIDE.U32 R4, R9, 0x4, R4 ;  /* 0x0000000409047825 */ /* 0x001fcc00078e0004 */
[----:B------:R-:W2:Y:S01]  /*0140*/  LDG.E R4, desc[UR6][R4.64] ;  /* 0x0000000604047981 */ /* 0x000ea2000c1e1900 */
[----:B-1----:R-:W-:-:S06]  /*0150*/  IMAD.WIDE.U32 R6, R9, 0x4, R6 ;  /* 0x0000000409067825 */ /* 0x002fcc00078e0006 */
[----:B------:R-:W2:Y:S02]  /*0160*/  LDG.E R7, desc[UR6][R6.64] ;  /* 0x0000000606077981 */ /* 0x000ea4000c1e1900 */
[----:B--2---:R-:W-:-:S13]  /*0170*/  ISETP.NE.AND P0, PT, R4, R7, PT ;  /* 0x000000070400720c */ /* 0x004fda0003f05270 */
[----:B------:R-:W-:-:S05]  /*0180*/  @P0 IMAD.MOV.U32 R9, RZ, RZ, 0x1 ;  /* 0x00000001ff090424 */ /* 0x000fca00078e00ff */
[----:B------:R0:W-:Y:S02]  /*0190*/  @P0 STS [R2], R9 ;  /* 0x0000000902000388 */ /* 0x0001e40000000800 */
.L_x_1:
[----:B------:R-:W-:Y:S05]  /*01a0*/  BSYNC.RECONVERGENT B0 ;  /* 0x0000000000007941 */ /* 0x000fea0003800200 */
.L_x_0:
[----:B------:R-:W-:Y:S01]  /*01b0*/  BAR.SYNC.DEFER_BLOCKING 0x0 ;  /* 0x0000000000007b1d */ /* 0x000fe20000010000 */
[----:B------:R-:W-:-:S05]  /*01c0*/  ISETP.GT.U32.AND P0, PT, R3, 0x3f, PT ;  /* 0x0000003f0300780c */ /* 0x000fca0003f04070 */
[----:B------:R-:W-:Y:S04]  /*01d0*/  @!P1 LDS R4, [R2+0x200] ;  /* 0x0002000002049984 */ /* 0x000fe80000000800 */
[----:B------:R-:W1:Y:S02]  /*01e0*/  @!P1 LDS R5, [R2] ;  /* 0x0000000002059984 */ /* 0x000e640000000800 */
[----:B-1----:R-:W-:-:S05]  /*01f0*/  @!P1 IMAD.IADD R5, R4, 0x1, R5 ;  /* 0x0000000104059824 */ /* 0x002fca00078e0205 */
[----:B------:R-:W-:Y:S01]  /*0200*/  @!P1 STS [R2], R5 ;  /* 0x0000000502009388 */ /* 0x000fe20000000800 */
        /* <DEDUP_REMOVED lines=9> */
[----:B0-----:R-:W0:Y:S02]  /*02a0*/  @!P1 LDS R9, [R2] ;  /* 0x0000000002099984 */ /* 0x001e240000000800 */
[----:B0-----:R-:W-:-:S05]  /*02b0*/  @!P1 IMAD.IADD R9, R4, 0x1, R9 ;  /* 0x0000000104099824 */ /* 0x001fca00078e0209 */
[----:B------:R-:W-:Y:S01]  /*02c0*/  @!P1 STS [R2], R9 ;  /* 0x0000000902009388 */ /* 0x000fe20000000800 */
[----:B------:R-:W-:Y:S01]  /*02d0*/  BAR.SYNC.DEFER_BLOCKING 0x0 ;  /* 0x0000000000007b1d */ /* 0x000fe20000010000 */
[----:B------:R-:W-:-:S05]  /*02e0*/  ISETP.GT.U32.AND P1, PT, R3, 0x7, PT ;  /* 0x000000070300780c */ /* 0x000fca0003f24070 */
[----:B------:R-:W-:Y:S04]  /*02f0*/  @!P0 LDS R4, [R2+0x40] ;  /* 0x0000400002048984 */ /* 0x000fe80000000800 */
[----:B------:R-:W0:Y:S02]  /*0300*/  @!P0 LDS R5, [R2] ;  /* 0x0000000002058984 */ /* 0x000e240000000800 */
[----:B0-----:R-:W-:-:S05]  /*0310*/  @!P0 IADD3 R5, PT, PT, R4, R5, RZ ;  /* 0x0000000504058210 */ /* 0x001fca0007ffe0ff */
[----:B------:R-:W-:Y:S01]  /*0320*/  @!P0 STS [R2], R5 ;  /* 0x0000000502008388 */ /* 0x000fe20000000800 */
[----:B------:R-:W-:Y:S01]  /*0330*/  BAR.SYNC.DEFER_BLOCKING 0x0 ;  /* 0x0000000000007b1d */ /* 0x000fe20000010000 */
[----:B------:R-:W-:-:S05]  /*0340*/  ISETP.GT.U32.AND P0, PT, R3, 0x3, PT ;  /* 0x000000030300780c */ /* 0x000fca0003f04070 */
[----:B------:R-:W-:Y:S04]  /*0350*/  @!P1 LDS R4, [R2+0x20] ;  /* 0x0000200002049984 */ /* 0x000fe80000000800 */
[----:B------:R-:W0:Y:S02]  /*0360*/  @!P1 LDS R7, [R2] ;  /* 0x0000000002079984 */ /* 0x000e240000000800 */
[----:B0-----:R-:W-:-:S05]  /*0370*/  @!P1 IMAD.IADD R7, R4, 0x1, R7 ;  /* 0x0000000104079824 */ /* 0x001fca00078e0207 */
        /* <DEDUP_REMOVED lines=8> */
[----:B------:R-:W-:-:S05]  /*0400*/  ISETP.NE.AND P0, PT, R3, RZ, PT ;  /* 0x000000ff0300720c */ /* 0x000fca0003f05270 */
[----:B------:R-:W-:Y:S04]  /*0410*/  @!P1 LDS R4, [R2+0x8] ;  /* 0x0000080002049984 */ /* 0x000fe80000000800 */
[----:B------:R-:W0:Y:S02]  /*0420*/  @!P1 LDS R5, [R2] ;  /* 0x0000000002059984 */ /* 0x000e240000000800 */
[----:B0-----:R-:W-:-:S05]  /*0430*/  @!P1 IADD3 R3, PT, PT, R4, R5, RZ ;  /* 0x0000000504039210 */ /* 0x001fca0007ffe0ff */
[----:B------:R-:W-:Y:S01]  /*0440*/  @!P1 STS [R2], R3 ;  /* 0x0000000302009388 */ /* 0x000fe20000000800 */
[----:B------:R-:W-:Y:S06]  /*0450*/  BAR.SYNC.DEFER_BLOCKING 0x0 ;  /* 0x0000000000007b1d */ /* 0x000fec0000010000 */
[----:B------:R-:W-:Y:S04]  /*0460*/  @!P0 LDS R4, [UR4+0x4] ;  /* 0x00000404ff048984 */ /* 0x000fe80008000800 */
[----:B------:R-:W0:Y:S02]  /*0470*/  @!P0 LDS R5, [R2] ;  /* 0x0000000002058984 */ /* 0x000e240000000800 */
[----:B0-----:R-:W-:-:S02]  /*0480*/  @!P0 IMAD.IADD R7, R4, 0x1, R5 ;  /* 0x0000000104078824 */ /* 0x001fc400078e0205 */
[----:B------:R-:W0:Y:S03]  /*0490*/  LDC.64 R4, c[0x0][0x398] ;  /* 0x0000e600ff047b82 */ /* 0x000e260000000a00 */
[----:B------:R-:W-:Y:S04]  /*04a0*/  @!P0 STS [R2], R7 ;  /* 0x0000000702008388 */ /* 0x000fe80000000800 */
[----:B------:R-:W1:Y:S01]  /*04b0*/  LDS R9, [UR4] ;  /* 0x00000004ff097984 */ /* 0x000e620008000800 */
[----:B0-----:R-:W-:-:S05]  /*04c0*/  IMAD.WIDE.U32 R4, R0, 0x4, R4 ;  /* 0x0000000400047825 */ /* 0x001fca00078e0004 */
[----:B-1----:R-:W-:Y:S01]  /*04d0*/  STG.E desc[UR6][R4.64], R9 ;  /* 0x0000000904007986 */ /* 0x002fe2000c101906 */
[----:B------:R-:W-:Y:S05]  /*04e0*/  EXIT ;  /* 0x000000000000794d */ /* 0x000fea0003800000 */
.L_x_2:
[----:B------:R-:W-:-:S00]  /*04f0*/  BRA `(.L_x_2) ;  /* 0xfffffffc00fc7947 */ /* 0x000fc0000383ffff */
[----:B------:R-:W-:-:S00]  /*0500*/  NOP ;  /* 0x0000000000007918 */ /* 0x000fc00000000000 */
[----:B------:R-:W-:-:S00]  /*0510*/  NOP ;  /* 0x0000000000007918 */ /* 0x000fc00000000000 */
[----:B------:R-:W-:-:S00]  /*0520*/  NOP ;  /* 0x0000000000007918 */ /* 0x000fc00000000000 */
[----:B------:R-:W-:-:S00]  /*0530*/  NOP ;  /* 0x0000000000007918 */ /* 0x000fc00000000000 */
[----:B------:R-:W-:-:S00]  /*0540*/  NOP ;  /* 0x0000000000007918 */ /* 0x000fc00000000000 */
[----:B------:R-:W-:-:S00]  /*0550*/  NOP ;  /* 0x0000000000007918 */ /* 0x000fc00000000000 */
[----:B------:R-:W-:-:S00]  /*0560*/  NOP ;  /* 0x0000000000007918 */ /* 0x000fc00000000000 */
[----:B------:R-:W-:-:S00]  /*0570*/  NOP ;  /* 0x0000000000007918 */ /* 0x000fc00000000000 */
.L_x_9:


//--------------------- .text._Z15cudaUpdateBoardiiPiS_ --------------------------
	.section	.text._Z15cudaUpdateBoardiiPiS_,"ax",@progbits
	.align	128
        .global         _Z15cudaUpdateBoardiiPiS_
        .type           _Z15cudaUpdateBoardiiPiS_,@function
        .size           _Z15cudaUpdateBoardiiPiS_,(.L_x_10 - _Z15cudaUpdateBoardiiPiS_)
        .other          _Z15cudaUpdateBoardiiPiS_,@"STO_CUDA_ENTRY STV_DEFAULT"
_Z15cudaUpdateBoardiiPiS_:
.text._Z15cudaUpdateBoardiiPiS_:
[----:B------:R-:W-:Y:S08]  /*0000*/  LDC R1, c[0x0][0x37c] ;  /* 0x0000df00ff017b82 */ /* 0x000ff00000000800 */
[----:B------:R-:W0:Y:S02]  /*0010*/  LDC R0, c[0x0][0x380] ;  /* 0x0000e000ff007b82 */ /* 0x000e240000000800 */
[----:B0-----:R-:W-:-:S13]  /*0020*/  ISETP.GE.AND P0, PT, R0, 0x1, PT ;  /* 0x000000010000780c */ /* 0x001fda0003f06270 */
[----:B------:R-:W-:Y:S05]  /*0030*/  @!P0 EXIT ;  /* 0x000000000000894d */ /* 0x000fea0003800000 */
[----:B------:R-:W0:Y:S02]  /*0040*/  LDCU UR6, c[0x0][0x384] ;  /* 0x00007080ff0677ac */ /* 0x000e240008000800 */
[----:B0-----:R-:W-:-:S06]  /*0050*/  UISETP.GE.AND UP0, UPT, UR6, 0x1, UPT ;  /* 0x000000010600788c */ /* 0x001fcc000bf06270 */
[----:B------:R-:W-:-:S13]  /*0060*/  PLOP3.LUT P0, PT, PT, PT, UP0, 0x80, 0x8 ;  /* 0x000000000008781c */ /* 0x000fda0003f0f008 */
[----:B------:R-:W-:Y:S05]  /*0070*/  @!P0 EXIT ;  /* 0x000000000000894d */ /* 0x000fea0003800000 */
[----:B------:R-:W0:Y:S01]  /*0080*/  LDCU.64 UR4, c[0x0][0x388] ;  /* 0x00007100ff0477ac */ /* 0x000e220008000a00 */
[----:B------:R-:W-:Y:S01]  /*0090*/  IMAD.MOV.U32 R20, RZ, RZ, 0x1 ;  /* 0x00000001ff147424 */ /* 0x000fe200078e00ff */
[----:B------:R-:W-:Y:S02]  /*00a0*/  UIADD3 UR8, UPT, UPT, UR6, 0x2, URZ ;  /* 0x0000000206087890 */ /* 0x000fe4000fffe0ff */
[----:B------:R-:W-:Y:S01]  /*00b0*/  ULOP3.LUT UR6, UR6, 0x7ffffffc, URZ, 0xc0, !UPT ;  /* 0x7ffffffc06067892 */ /* 0x000fe2000f8ec0ff */
[----:B------:R-:W1:Y:S03]  /*00c0*/  LDCU.64 UR18, c[0x0][0x358] ;  /* 0x00006b00ff1277ac */ /* 0x000e660008000a00 */
[----:B------:R-:W-:Y:S02]  /*00d0*/  UIADD3 UR7, UPT, UPT, -UR6, URZ, URZ ;  /* 0x000000ff06077290 */ /* 0x000fe4000fffe1ff */
[----:B0-----:R-:W-:-:S02]  /*00e0*/  UIMAD.WIDE.U32 UR10, UR8, 0x8, UR4 ;  /* 0x00000008080a78a5 */ /* 0x001fc4000f8e0004 */
[----:B------:R-:W-:-:S12]  /*00f0*/  UIMAD.WIDE.U32 UR4, UR8, 0x4, UR4 ;  /* 0x00000004080478a5 */ /* 0x000fd8000f8e0004 */
.L_x_7:
[----:B0-----:R-:W0:Y:S01]  /*0100*/  LDC.64 R6, c[0x0][0x380] ;  /* 0x0000e000ff067b82 */ /* 0x001e220000000a00 */
[----:B------:R-:W-:Y:S02]  /*0110*/  IMAD R0, R20, UR8, RZ ;  /* 0x0000000814007c24 */ /* 0x000fe4000f8e02ff */
[----:B--2---:R-:W-:Y:S02]  /*0120*/  IMAD.MOV.U32 R3, RZ, RZ, 0x1 ;  /* 0x00000001ff037424 */ /* 0x004fe400078e00ff */
[----:B------:R-:W-:-:S05]  /*0130*/  VIADD R2, R0, -UR8 ;  /* 0x8000000800027c36 */ /* 0x000fca0008000000 */
[----:B------:R-:W-:-:S13]  /*0140*/  R2UR UR20, R2 ;  /* 0x00000000021472ca */ /* 0x000fda00000e0000 */
[----:B------:R-:W-:Y:S01]  /*0150*/  ULEA UR21, UR8, UR20, 0x1 ;  /* 0x0000001408157291 */ /* 0x000fe2000f8e08ff */
[----:B0-----:R-:W-:Y:S02]  /*0160*/  ISETP.GE.U32.AND P1, PT, R7, 0x4, PT ;  /* 0x000000040700780c */ /* 0x001fe40003f26070 */
[C---:B------:R-:W-:Y:S01]  /*0170*/  ISETP.NE.AND P0, PT, R20.reuse, R6, PT ;  /* 0x000000061400720c */ /* 0x040fe20003f05270 */
[----:B------:R-:W-:-:S10]  /*0180*/  VIADD R20, R20, 0x1 ;  /* 0x0000000114147836 */ /* 0x000fd40000000000 */
[----:B------:R-:W-:Y:S05]  /*0190*/  @!P1 BRA `(.L_x_3) ;  /* 0x00000008003c9947 */ /* 0x000fea0003800000 */
[----:B------:R-:W0:Y:S01]  /*01a0*/  LDC R2, c[0x0][0x384] ;  /* 0x0000e100ff027b82 */ /* 0x000e220000000800 */
[----:B------:R-:W-:Y:S01]  /*01b0*/  IMAD.U32 R11, RZ, RZ, UR21 ;  /* 0x00000015ff0b7e24 */ /* 0x000fe2000f8e00ff */
[----:B------:R-:W-:Y:S01]  /*01c0*/  UMOV UR6, UR7 ;  /* 0x0000000700067c82 */ /* 0x000fe20008000000 */
[----:B------:R-:W-:Y:S02]  /*01d0*/  IMAD.IADD R21, R0, 0x1, R7 ;  /* 0x0000000100157824 */ /* 0x000fe400078e0207 */
[----:B------:R-:W-:Y:S02]  /*01e0*/  IMAD.MOV.U32 R22, RZ, RZ, 0x3 ;  /* 0x00000003ff167424 */ /* 0x000fe400078e00ff */
[----:B------:R-:W-:Y:S01]  /*01f0*/  IMAD.MOV.U32 R23, RZ, RZ, R0 ;  /* 0x000000ffff177224 */ /* 0x000fe200078e0000 */
[----:B------:R-:W2:Y:S08]  /*0200*/  LDC.64 R4, c[0x0][0x390] ;  /* 0x0000e400ff047b82 */ /* 0x000eb00000000a00 */
[----:B------:R-:W3:Y:S08]  /*0210*/  LDC R18, c[0x0][0x388] ;  /* 0x0000e200ff127b82 */ /* 0x000ef00000000800 */
[----:B------:R-:W4:Y:S01]  /*0220*/  LDC R19, c[0x0][0x38c] ;  /* 0x0000e300ff137b82 */ /* 0x000f220000000800 */
[----:B0-----:R-:W-:Y:S01]  /*0230*/  LOP3.LUT R3, RZ, R2, RZ, 0x33, !PT ;  /* 0x00000002ff037212 */ /* 0x001fe200078e33ff */
[----:B------:R-:W-:-:S04]  /*0240*/  IMAD.MOV.U32 R2, RZ, RZ, 0xc ;  /* 0x0000000cff027424 */ /* 0x000fc800078e00ff */
[----:B------:R-:W-:Y:S02]  /*0250*/  IMAD.IADD R6, R3, 0x1, R0 ;  /* 0x0000000103067824 */ /* 0x000fe400078e0200 */
[----:B--2---:R-:W-:-:S03]  /*0260*/  IMAD.WIDE.U32 R8, R0, 0x4, R4 ;  /* 0x0000000400087825 */ /* 0x004fc600078e0004 */
[----:B------:R-:W-:Y:S01]  /*0270*/  R2UR UR9, R6 ;  /* 0x00000000060972ca */ /* 0x000fe200000e0000 */
[----:B------:R-:W-:Y:S01]  /*0280*/  IMAD.MOV.U32 R3, RZ, RZ, 0x0 ;  /* 0x00000000ff037424 */ /* 0x000fe200078e00ff */
[----:B------:R-:W-:Y:S01]  /*0290*/  IADD3 R24, P1, PT, R8, 0x10, RZ ;  /* 0x0000001008187810 */ /* 0x000fe20007f3e0ff */
[----:B------:R-:W-:-:S04]  /*02a0*/  IMAD.WIDE.U32 R2, R11, 0x4, R2 ;  /* 0x000000040b027825 */ /* 0x000fc800078e0002 */
[----:B---3--:R-:W-:-:S08]  /*02b0*/  IMAD.X R25, RZ, RZ, R9, P1 ;  /* 0x000000ffff197224 */ /* 0x008fd000008e0609 */
.L_x_4:
[----:B------:R-:W0:Y:S01]  /*02c0*/  LDC.64 R8, c[0x0][0x388] ;  /* 0x0000e200ff087b82 */ /* 0x000e220000000a00 */
[----:B------:R-:W-:Y:S02]  /*02d0*/  VIADD R15, R23, 0x1 ;  /* 0x00000001170f7836 */ /* 0x000fe40000000000 */
[----:B------:R-:W-:Y:S02]  /*02e0*/  IMAD.U32 R7, RZ, RZ, UR9 ;  /* 0x00000009ff077e24 */ /* 0x000fe4000f8e00ff */
[----:B------:R-:W-:Y:S02]  /*02f0*/  IMAD.U32 R12, RZ, RZ, UR9 ;  /* 0x00000009ff0c7e24 */ /* 0x000fe4000f8e00ff */
[----:B------:R-:W-:Y:S02]  /*0300*/  IMAD.MOV.U32 R13, RZ, RZ, 0x4 ;  /* 0x00000004ff0d7424 */ /* 0x000fe400078e00ff */
[----:B------:R-:W-:Y:S01]  /*0310*/  VIADD R17, R21, 0x3 ;  /* 0x0000000315117836 */ /* 0x000fe20000000000 */
[----:B------:R-:W-:Y:S01]  /*0320*/  UIMAD.WIDE UR12, UR9, 0x4, UR10 ;  /* 0x00000004090c78a5 */ /* 0x000fe2000f8e020a */
[----:B------:R-:W-:-:S05]  /*0330*/  IMAD.WIDE R12, R12, R13, UR4 ;  /* 0x000000040c0c7e25 */ /* 0x000fca000f8e020d */
[----:B-1----:R1:W2:Y:S01]  /*0340*/  LDG.E R14, desc[UR18][R12.64+-0x4] ;  /* 0xfffffc120c0e7981 */ /* 0x0022a2000c1e1900 */
[----:B0-----:R-:W-:-:S04]  /*0350*/  IMAD.WIDE.U32 R10, R15, 0x4, R8 ;  /* 0x000000040f0a7825 */ /* 0x001fc800078e0008 */
[--C-:B------:R-:W-:Y:S01]  /*0360*/  IMAD.WIDE R6, R7, 0x4, R8.reuse ;  /* 0x0000000407067825 */ /* 0x100fe200078e0208 */
[----:B------:R-:W3:Y:S03]  /*0370*/  LDG.E R16, desc[UR18][R10.64] ;  /* 0x000000120a107981 */ /* 0x000ee6000c1e1900 */
[----:B------:R-:W-:Y:S01]  /*0380*/  IMAD.WIDE.U32 R8, R17, 0x4, R8 ;  /* 0x0000000411087825 */ /* 0x000fe200078e0008 */
[----:B------:R-:W5:Y:S04]  /*0390*/  LDG.E R28, desc[UR18][R6.64] ;  /* 0x00000012061c7981 */ /* 0x000f68000c1e1900 */
[----:B------:R-:W2:Y:S01]  /*03a0*/  LDG.E R17, desc[UR18][R10.64+0x4] ;  /* 0x000004120a117981 */ /* 0x000ea2000c1e1900 */
[----:B-1----:R-:W-:-:S03]  /*03b0*/  IMAD.U32 R13, RZ, RZ, UR13 ;  /* 0x0000000dff0d7e24 */ /* 0x002fc6000f8e00ff */
[----:B------:R-:W5:Y:S01]  /*03c0*/  LDG.E R29, desc[UR18][R6.64+-0x4] ;  /* 0xfffffc12061d7981 */ /* 0x000f62000c1e1900 */
[----:B------:R-:W-:-:S03]  /*03d0*/  IMAD.U32 R12, RZ, RZ, UR12 ;  /* 0x0000000cff0c7e24 */ /* 0x000fc6000f8e00ff */
[----:B------:R-:W4:Y:S04]  /*03e0*/  LDG.E R26, desc[UR18][R8.64] ;  /* 0x00000012081a7981 */ /* 0x000f28000c1e1900 */
[----:B------:R-:W5:Y:S04]  /*03f0*/  LDG.E R10, desc[UR18][R6.64+0x4] ;  /* 0x00000412060a7981 */ /* 0x000f68000c1e1900 */
[----:B------:R-:W4:Y:S04]  /*0400*/  LDG.E R13, desc[UR18][R12.64+-0x4] ;  /* 0xfffffc120c0d7981 */ /* 0x000f28000c1e1900 */
[----:B------:R-:W4:Y:S01]  /*0410*/  LDG.E R27, desc[UR18][R8.64+0x4] ;  /* 0x00000412081b7981 */ /* 0x000f22000c1e1900 */
[----:B---3--:R-:W-:-:S02]  /*0420*/  ISETP.NE.AND P1, PT, R16, 0x1, PT ;  /* 0x000000011000780c */ /* 0x008fc40003f25270 */
[----:B-----5:R-:W-:-:S04]  /*0430*/  IADD3 R28, PT, PT, R10, R29, R28 ;  /* 0x0000001d0a1c7210 */ /* 0x020fc80007ffe01c */
[----:B--2---:R-:W-:-:S04]  /*0440*/  IADD3 R14, PT, PT, R17, R28, R14 ;  /* 0x0000001c110e7210 */ /* 0x004fc80007ffe00e */
[----:B----4-:R-:W-:-:S05]  /*0450*/  IADD3 R14, PT, PT, R13, R14, R26 ;  /* 0x0000000e0d0e7210 */ /* 0x010fca0007ffe01a */
[----:B------:R-:W-:-:S05]  /*0460*/  IMAD.IADD R14, R27, 0x1, R14 ;  /* 0x000000011b0e7824 */ /* 0x000fca00078e020e */
[C---:B------:R-:W-:Y:S02]  /*0470*/  LOP3.LUT R10, R14.reuse, 0xfffffffe, RZ, 0xc0, !PT ;  /* 0xfffffffe0e0a7812 */ /* 0x040fe400078ec0ff */
[----:B------:R-:W-:Y:S02]  /*0480*/  ISETP.NE.AND P3, PT, R14, 0x3, PT ;  /* 0x000000030e00780c */ /* 0x000fe40003f65270 */
[----:B------:R-:W-:Y:S02]  /*0490*/  ISETP.NE.AND P2, PT, R10, 0x2, PT ;  /* 0x000000020a00780c */ /* 0x000fe40003f45270 */
[----:B------:R-:W-:Y:S02]  /*04a0*/  SEL R8, RZ, 0xffffffff, P3 ;  /* 0xffffffffff087807 */ /* 0x000fe40001800000 */
[----:B------:R-:W-:Y:S01]  /*04b0*/  @!P1 SEL R8, RZ, 0xffffffff, P2 ;  /* 0xffffffffff089807 */ /* 0x000fe20001000000 */
[----:B------:R-:W-:-:S03]  /*04c0*/  IMAD.WIDE.U32 R14, R15, 0x4, R4 ;  /* 0x000000040f0e7825 */ /* 0x000fc600078e0004 */
[----:B------:R-:W-:-:S05]  /*04d0*/  LOP3.LUT R27, R8, 0x1, RZ, 0xc0, !PT ;  /* 0x00000001081b7812 */ /* 0x000fca00078ec0ff */
[----:B------:R0:W-:Y:S04]  /*04e0*/  STG.E desc[UR18][R14.64], R27 ;  /* 0x0000001b0e007986 */ /* 0x0001e8000c101912 */
[----:B------:R-:W2:Y:S04]  /*04f0*/  LDG.E R13, desc[UR18][R6.64+0x4] ;  /* 0x00000412060d7981 */ /* 0x000ea8000c1e1900 */
[----:B------:R-:W2:Y:S04]  /*0500*/  LDG.E R16, desc[UR18][R6.64] ;  /* 0x0000001206107981 */ /* 0x000ea8000c1e1900 */
[----:B------:R-:W2:Y:S01]  /*0510*/  LDG.E R17, desc[UR18][R6.64+0x8] ;  /* 0x0000081206117981 */ /* 0x000ea2000c1e1900 */
[----:B------:R-:W-:-:S02]  /*0520*/  IMAD.U32 R9, RZ, RZ, UR9 ;  /* 0x00000009ff097e24 */ /* 0x000fc4000f8e00ff */
[----:B------:R-:W-:Y:S01]  /*0530*/  IMAD.MOV.U32 R10, RZ, RZ, 0x4 ;  /* 0x00000004ff0a7424 */ /* 0x000fe200078e00ff */
[----:B------:R-:W-:-:S03]  /*0540*/  IADD3 R12, P1, PT, R2, R18, RZ ;  /* 0x00000012020c7210 */ /* 0x000fc60007f3e0ff */
[----:B------:R-:W-:-:S04]  /*0550*/  IMAD.WIDE R8, R9, R10, UR4 ;  /* 0x0000000409087e25 */ /* 0x000fc8000f8e020a */
[----:B------:R-:W-:Y:S01]  /*0560*/  IMAD.WIDE.U32 R10, R0, 0x4, R18 ;  /* 0x00000004000a7825 */ /* 0x000fe200078e0012 */
[----:B------:R-:W3:Y:S04]  /*0570*/  LDG.E R26, desc[UR18][R8.64] ;  /* 0x00000012081a7981 */ /* 0x000ee8000c1e1900 */
[----:B------:R-:W3:Y:S04]  /*0580*/  LDG.E R29, desc[UR18][R10.64+0xc] ;  /* 0x00000c120a1d7981 */ /* 0x000ee8000c1e1900 */
[----:B0-----:R-:W4:Y:S01]  /*0590*/  LDG.E R27, desc[UR18][R10.64+0x8] ;  /* 0x000008120a1b7981 */ /* 0x001f22000c1e1900 */
[----:B--2---:R-:W-:Y:S01]  /*05a0*/  IADD3 R28, PT, PT, R17, R16, R13 ;  /* 0x00000010111c7210 */ /* 0x004fe20007ffe00d */
[----:B------:R-:W-:-:S02]  /*05b0*/  IMAD.U32 R17, RZ, RZ, UR13 ;  /* 0x0000000dff117e24 */ /* 0x000fc4000f8e00ff */
[----:B------:R-:W-:Y:S02]  /*05c0*/  IMAD.X R13, R3, 0x1, R19, P1 ;  /* 0x00000001030d7824 */ /* 0x000fe400008e0613 */
[----:B------:R-:W-:-:S03]  /*05d0*/  IMAD.U32 R16, RZ, RZ, UR12 ;  /* 0x0000000cff107e24 */ /* 0x000fc6000f8e00ff */
[----:B------:R-:W2:Y:S04]  /*05e0*/  LDG.E R14, desc[UR18][R12.64+-0x4] ;  /* 0xfffffc120c0e7981 */ /* 0x000ea8000c1e1900 */
[----:B------:R-:W2:Y:S04]  /*05f0*/  LDG.E R17, desc[UR18][R16.64] ;  /* 0x0000001210117981 */ /* 0x000ea8000c1e1900 */
[----:B------:R-:W5:Y:S01]  /*0600*/  LDG.E R15, desc[UR18][R12.64] ;  /* 0x000000120c0f7981 */ /* 0x000f62000c1e1900 */
[----:B---3--:R-:W-:Y:S02]  /*0610*/  IADD3 R26, PT, PT, R29, R28, R26 ;  /* 0x0000001c1d1a7210 */ /* 0x008fe40007ffe01a */
[----:B----4-:R-:W-:-:S02]  /*0620*/  ISETP.NE.AND P1, PT, R27, 0x1, PT ;  /* 0x000000011b00780c */ /* 0x010fc40003f25270 */
[----:B--2---:R-:W-:-:S05]  /*0630*/  IADD3 R14, PT, PT, R17, R26, R14 ;  /* 0x0000001a110e7210 */ /* 0x004fca0007ffe00e */
[----:B-----5:R-:W-:-:S05]  /*0640*/  IMAD.IADD R14, R15, 0x1, R14 ;  /* 0x000000010f0e7824 */ /* 0x020fca00078e020e */
[C---:B------:R-:W-:Y:S02]  /*0650*/  LOP3.LUT R15, R14.reuse, 0xfffffffe, RZ, 0xc0, !PT ;  /* 0xfffffffe0e0f7812 */ /* 0x040fe400078ec0ff */
[----:B------:R-:W-:Y:S02]  /*0660*/  ISETP.NE.AND P3, PT, R14, 0x3, PT ;  /* 0x000000030e00780c */ /* 0x000fe40003f65270 */
[----:B------:R-:W-:Y:S02]  /*0670*/  ISETP.NE.AND P2, PT, R15, 0x2, PT ;  /* 0x000000020f00780c */ /* 0x000fe40003f45270 */
[----:B------:R-:W-:Y:S02]  /*0680*/  SEL R14, RZ, 0xffffffff, P3 ;  /* 0xffffffffff0e7807 */ /* 0x000fe40001800000 */
[----:B------:R-:W-:Y:S01]  /*0690*/  @!P1 SEL R14, RZ, 0xffffffff, P2 ;  /* 0xffffffffff0e9807 */ /* 0x000fe20001000000 */
[----:B------:R-:W-:-:S03]  /*06a0*/  IMAD.MOV.U32 R15, RZ, RZ, R25 ;  /* 0x000000ffff0f7224 */ /* 0x000fc600078e0019 */
[----:B------:R-:W-:Y:S02]  /*06b0*/  LOP3.LUT R27, R14, 0x1, RZ, 0xc0, !PT ;  /* 0x000000010e1b7812 */ /* 0x000fe400078ec0ff */
[----:B------:R-:W-:-:S05]  /*06c0*/  MOV R14, R24 ;  /* 0x00000018000e7202 */ /* 0x000fca0000000f00 */
[----:B------:R0:W-:Y:S04]  /*06d0*/  STG.E desc[UR18][R14.64+-0x8], R27 ;  /* 0xfffff81b0e007986 */ /* 0x0001e8000c101912 */
[----:B------:R-:W2:Y:S04]  /*06e0*/  LDG.E R16, desc[UR18][R6.64+0x8] ;  /* 0x0000081206107981 */ /* 0x000ea8000c1e1900 */
[----:B------:R-:W2:Y:S04]  /*06f0*/  LDG.E R17, desc[UR18][R6.64+0x4] ;  /* 0x0000041206117981 */ /* 0x000ea8000c1e1900 */
[----:B------:R-:W2:Y:S04]  /*0700*/  LDG.E R24, desc[UR18][R6.64+0xc] ;  /* 0x00000c1206187981 */ /* 0x000ea8000c1e1900 */
[----:B------:R-:W3:Y:S04]  /*0710*/  LDG.E R25, desc[UR18][R8.64+0x4] ;  /* 0x0000041208197981 */ /* 0x000ee8000c1e1900 */
[----:B------:R-:W3:Y:S04]  /*0720*/  LDG.E R26, desc[UR18][R10.64+0x10] ;  /* 0x000010120a1a7981 */ /* 0x000ee8000c1e1900 */
[----:B0-----:R-:W4:Y:S01]  /*0730*/  LDG.E R27, desc[UR18][R10.64+0xc] ;  /* 0x00000c120a1b7981 */ /* 0x001f22000c1e1900 */
[----:B--2---:R-:W-:Y:S01]  /*0740*/  IADD3 R24, PT, PT, R24, R17, R16 ;  /* 0x0000001118187210 */ /* 0x004fe20007ffe010 */
[----:B------:R-:W-:-:S02]  /*0750*/  IMAD.U32 R17, RZ, RZ, UR13 ;  /* 0x0000000dff117e24 */ /* 0x000fc4000f8e00ff */
[----:B------:R-:W-:Y:S01]  /*0760*/  IMAD.U32 R16, RZ, RZ, UR12 ;  /* 0x0000000cff107e24 */ /* 0x000fe2000f8e00ff */
[----:B---3--:R-:W-:-:S04]  /*0770*/  IADD3 R26, PT, PT, R26, R24, R25 ;  /* 0x000000181a1a7210 */ /* 0x008fc80007ffe019 */
[----:B------:R-:W2:Y:S04]  /*0780*/  LDG.E R17, desc[UR18][R16.64+0x4] ;  /* 0x0000041210117981 */ /* 0x000ea8000c1e1900 */
[----:B------:R-:W2:Y:S04]  /*0790*/  LDG.E R24, desc[UR18][R12.64] ;  /* 0x000000120c187981 */ /* 0x000ea8000c1e1900 */
[----:B------:R-:W3:Y:S01]  /*07a0*/  LDG.E R25, desc[UR18][R12.64+0x4] ;  /* 0x000004120c197981 */ /* 0x000ee2000c1e1900 */
[----:B----4-:R-:W-:Y:S02]  /*07b0*/  ISETP.NE.AND P1, PT, R27, 0x1, PT ;  /* 0x000000011b00780c */ /* 0x010fe40003f25270 */
[----:B--2---:R-:W-:-:S05]  /*07c0*/  IADD3 R24, PT, PT, R17, R26, R24 ;  /* 0x0000001a11187210 */ /* 0x004fca0007ffe018 */
[----:B---3--:R-:W-:-:S05]  /*07d0*/  IMAD.IADD R24, R25, 0x1, R24 ;  /* 0x0000000119187824 */ /* 0x008fca00078e0218 */
[C---:B------:R-:W-:Y:S02]  /*07e0*/  LOP3.LUT R25, R24.reuse, 0xfffffffe, RZ, 0xc0, !PT ;  /* 0xfffffffe18197812 */ /* 0x040fe400078ec0ff */
[----:B------:R-:W-:Y:S02]  /*07f0*/  ISETP.NE.AND P3, PT, R24, 0x3, PT ;  /* 0x000000031800780c */ /* 0x000fe40003f65270 */
[----:B------:R-:W-:Y:S02]  /*0800*/  ISETP.NE.AND P2, PT, R25, 0x2, PT ;  /* 0x000000021900780c */ /* 0x000fe40003f45270 */
[----:B------:R-:W-:Y:S02]  /*0810*/  SEL R24, RZ, 0xffffffff, P3 ;  /* 0xffffffffff187807 */ /* 0x000fe40001800000 */
[----:B------:R-:W-:-:S04]  /*0820*/  @!P1 SEL R24, RZ, 0xffffffff, P2 ;  /* 0xffffffffff189807 */ /* 0x000fc80001000000 */
[----:B------:R-:W-:Y:S01]  /*0830*/  LOP3.LUT R27, R24, 0x1, RZ, 0xc0, !PT ;  /* 0x00000001181b7812 */ /* 0x000fe200078ec0ff */
[----:B------:R-:W-:-:S04]  /*0840*/  IMAD.U32 R17, RZ, RZ, UR13 ;  /* 0x0000000dff117e24 */ /* 0x000fc8000f8e00ff */
[----:B------:R0:W-:Y:S04]  /*0850*/  STG.E desc[UR18][R14.64+-0x4], R27 ;  /* 0xfffffc1b0e007986 */ /* 0x0001e8000c101912 */
[----:B------:R-:W2:Y:S04]  /*0860*/  LDG.E R24, desc[UR18][R6.64+0xc] ;  /* 0x00000c1206187981 */ /* 0x000ea8000c1e1900 */
[----:B------:R-:W2:Y:S04]  /*0870*/  LDG.E R25, desc[UR18][R6.64+0x8] ;  /* 0x0000081206197981 */ /* 0x000ea8000c1e1900 */
[----:B------:R-:W2:Y:S04]  /*0880*/  LDG.E R26, desc[UR18][R6.64+0x10] ;  /* 0x00001012061a7981 */ /* 0x000ea8000c1e1900 */
[----:B------:R-:W3:Y:S04]  /*0890*/  LDG.E R8, desc[UR18][R8.64+0x8] ;  /* 0x0000081208087981 */ /* 0x000ee8000c1e1900 */
[----:B------:R-:W3:Y:S04]  /*08a0*/  LDG.E R29, desc[UR18][R10.64+0x14] ;  /* 0x000014120a1d7981 */ /* 0x000ee8000c1e1900 */
[----:B------:R-:W4:Y:S04]  /*08b0*/  LDG.E R17, desc[UR18][R16.64+0x8] ;  /* 0x0000081210117981 */ /* 0x000f28000c1e1900 */
[----:B------:R-:W4:Y:S04]  /*08c0*/  LDG.E R28, desc[UR18][R12.64+0x4] ;  /* 0x000004120c1c7981 */ /* 0x000f28000c1e1900 */
[----:B------:R-:W5:Y:S04]  /*08d0*/  LDG.E R10, desc[UR18][R10.64+0x10] ;  /* 0x000010120a0a7981 */ /* 0x000f68000c1e1900 */
[----:B------:R-:W5:Y:S01]  /*08e0*/  LDG.E R12, desc[UR18][R12.64+0x8] ;  /* 0x000008120c0c7981 */ /* 0x000f62000c1e1900 */
[----:B------:R-:W-:-:S04]  /*08f0*/  UIADD3 UR6, UPT, UPT, UR6, 0x4, URZ ;  /* 0x0000000406067890 */ /* 0x000fc8000fffe0ff */
[----:B------:R-:W-:Y:S01]  /*0900*/  UISETP.NE.AND UP0, UPT, UR6, URZ, UPT ;  /* 0x000000ff0600728c */ /* 0x000fe2000bf05270 */
[----:B------:R-:W-:Y:S02]  /*0910*/  VIADD R22, R22, 0x4 ;  /* 0x0000000416167836 */ /* 0x000fe40000000000 */
[----:B------:R-:W-:Y:S02]  /*0920*/  VIADD R23, R23, 0x4 ;  /* 0x0000000417177836 */ /* 0x000fe40000000000 */
[----:B------:R-:W-:Y:S01]  /*0930*/  VIADD R21, R21, 0x4 ;  /* 0x0000000415157836 */ /* 0x000fe20000000000 */
[----:B--2---:R-:W-:-:S04]  /*0940*/  IADD3 R24, PT, PT, R26, R25, R24 ;  /* 0x000000191a187210 */ /* 0x004fc80007ffe018 */
[----:B---3--:R-:W-:-:S04]  /*0950*/  IADD3 R24, PT, PT, R29, R24, R8 ;  /* 0x000000181d187210 */ /* 0x008fc80007ffe008 */
[----:B----4-:R-:W-:Y:S02]  /*0960*/  IADD3 R25, PT, PT, R17, R24, R28 ;  /* 0x0000001811197210 */ /* 0x010fe40007ffe01c */
[----:B-----5:R-:W-:-:S03]  /*0970*/  ISETP.NE.AND P1, PT, R10, 0x1, PT ;  /* 0x000000010a00780c */ /* 0x020fc60003f25270 */
[----:B------:R-:W-:-:S05]  /*0980*/  IMAD.IADD R25, R12, 0x1, R25 ;  /* 0x000000010c197824 */ /* 0x000fca00078e0219 */
[C---:B------:R-:W-:Y:S02]  /*0990*/  LOP3.LUT R6, R25.reuse, 0xfffffffe, RZ, 0xc0, !PT ;  /* 0xfffffffe19067812 */ /* 0x040fe400078ec0ff */
[----:B------:R-:W-:Y:S02]  /*09a0*/  ISETP.NE.AND P3, PT, R25, 0x3, PT ;  /* 0x000000031900780c */ /* 0x000fe40003f65270 */
[----:B------:R-:W-:Y:S02]  /*09b0*/  ISETP.NE.AND P2, PT, R6, 0x2, PT ;  /* 0x000000020600780c */ /* 0x000fe40003f45270 */
[----:B------:R-:W-:Y:S02]  /*09c0*/  SEL R6, RZ, 0xffffffff, P3 ;  /* 0xffffffffff067807 */ /* 0x000fe40001800000 */
[----:B------:R-:W-:-:S04]  /*09d0*/  @!P1 SEL R6, RZ, 0xffffffff, P2 ;  /* 0xffffffffff069807 */ /* 0x000fc80001000000 */
[----:B------:R-:W-:Y:S01]  /*09e0*/  LOP3.LUT R7, R6, 0x1, RZ, 0xc0, !PT ;  /* 0x0000000106077812 */ /* 0x000fe200078ec0ff */
[----:B------:R-:W-:-:S04]  /*09f0*/  IMAD.U32 R6, RZ, RZ, UR9 ;  /* 0x00000009ff067e24 */ /* 0x000fc8000f8e00ff */
[----:B------:R0:W-:Y:S01]  /*0a00*/  STG.E desc[UR18][R14.64], R7 ;  /* 0x000000070e007986 */ /* 0x0001e2000c101912 */
[----:B------:R-:W-:Y:S01]  /*0a10*/  VIADD R6, R6, 0x4 ;  /* 0x0000000406067836 */ /* 0x000fe20000000000 */
[----:B------:R-:W-:-:S04]  /*0a20*/  IADD3 R24, P2, PT, R14, 0x10, RZ ;  /* 0x000000100e187810 */ /* 0x000fc80007f5e0ff */
[----:B------:R-:W-:Y:S02]  /*0a30*/  R2UR UR9, R6 ;  /* 0x00000000060972ca */ /* 0x000fe400000e0000 */
[----:B------:R-:W-:Y:S01]  /*0a40*/  IADD3 R18, P1, PT, R18, 0x10, RZ ;  /* 0x0000001012127810 */ /* 0x000fe20007f3e0ff */
[----:B------:R-:W-:-:S04]  /*0a50*/  IMAD.X R25, RZ, RZ, R15, P2 ;  /* 0x000000ffff197224 */ /* 0x000fc800010e060f */
[----:B------:R-:W-:Y:S01]  /*0a60*/  IMAD.X R19, RZ, RZ, R19, P1 ;  /* 0x000000ffff137224 */ /* 0x000fe200008e0613 */
[----:B0-----:R-:W-:Y:S07]  /*0a70*/  BRA.U UP0, `(.L_x_4) ;  /* 0xfffffff900107547 */ /* 0x001fee000b83ffff */
[----:B------:R-:W-:-:S07]  /*0a80*/  VIADD R3, R22, 0xfffffffe ;  /* 0xfffffffe16037836 */ /* 0x000fce0000000000 */
.L_x_3:
[----:B------:R-:W0:Y:S02]  /*0a90*/  LDCU UR6, c[0x0][0x384] ;  /* 0x00007080ff0677ac */ /* 0x000e240008000800 */
[----:B0-----:R-:W-:-:S04]  /*0aa0*/  ULOP3.LUT UR6, UR6, 0x3, URZ, 0xc0, !UPT ;  /* 0x0000000306067892 */ /* 0x001fc8000f8ec0ff */
[----:B------:R-:W-:-:S09]  /*0ab0*/  UISETP.NE.AND UP0, UPT, UR6, URZ, UPT ;  /* 0x000000ff0600728c */ /* 0x000fd2000bf05270 */
[----:B------:R-:W-:Y:S05]  /*0ac0*/  BRA.U !UP0, `(.L_x_5) ;  /* 0x0000000908147547 */ /* 0x000fea000b800000 */
[----:B------:R-:W0:Y:S01]  /*0ad0*/  LDCU UR9, c[0x0][0x384] ;  /* 0x00007080ff0977ac */ /* 0x000e220008000800 */
[----:B------:R-:W-:Y:S02]  /*0ae0*/  UISETP.NE.AND UP0, UPT, UR6, 0x1, UPT ;  /* 0x000000010600788c */ /* 0x000fe4000bf05270 */
[----:B0-----:R-:W-:-:S07]  /*0af0*/  ULOP3.LUT UP1, URZ, UR9, 0x1, URZ, 0xc0, !UPT ;  /* 0x0000000109ff7892 */ /* 0x001fce000f82c0ff */
[----:B------:R-:W-:Y:S05]  /*0b00*/  BRA.U !UP0, `(.L_x_6) ;  /* 0x0000000508607547 */ /* 0x000fea000b800000 */
[----:B------:R-:W0:Y:S01]  /*0b10*/  LDC.64 R4, c[0x0][0x388] ;  /* 0x0000e200ff047b82 */ /* 0x000e220000000a00 */
[----:B------:R-:W-:Y:S01]  /*0b20*/  VIADD R7, R3, UR20 ;  /* 0x0000001403077c36 */ /* 0x000fe20008000000 */
[----:B------:R-:W-:-:S03]  /*0b30*/  IADD3 R9, PT, PT, R0, R3, RZ ;  /* 0x0000000300097210 */ /* 0x000fc60007ffe0ff */
[----:B0-----:R-:W-:-:S03]  /*0b40*/  IMAD.WIDE R6, R7, 0x4, R4 ;  /* 0x0000000407067825 */ /* 0x001fc600078e0204 */
[----:B------:R-:W-:Y:S02]  /*0b50*/  R2UR UR12, R6 ;  /* 0x00000000060c72ca */ /* 0x000fe400000e0000 */
[----:B------:R-:W-:Y:S01]  /*0b60*/  R2UR UR13, R7 ;  /* 0x00000000070d72ca */ /* 0x000fe200000e0000 */
[C---:B------:R-:W-:Y:S02]  /*0b70*/  VIADD R11, R9.reuse, UR8 ;  /* 0x00000008090b7c36 */ /* 0x040fe40008000000 */
[----:B------:R-:W-:-:S08]  /*0b80*/  IMAD.WIDE.U32 R6, R9, 0x4, R4 ;  /* 0x0000000409067825 */ /* 0x000fd000078e0004 */
[----:B------:R-:W-:Y:S01]  /*0b90*/  IMAD.U32 R12, RZ, RZ, UR12 ;  /* 0x0000000cff0c7e24 */ /* 0x000fe2000f8e00ff */
[----:B-1----:R-:W2:Y:S01]  /*0ba0*/  LDG.E R8, desc[UR18][R6.64] ;  /* 0x0000001206087981 */ /* 0x002ea2000c1e1900 */
[----:B------:R-:W-:Y:S02]  /*0bb0*/  UIMAD.WIDE.U32 UR14, UR8, 0x4, UR12 ;  /* 0x00000004080e78a5 */ /* 0x000fe4000f8e000c */
[----:B------:R-:W-:Y:S02]  /*0bc0*/  IMAD.U32 R15, RZ, RZ, UR13 ;  /* 0x0000000dff0f7e24 */ /* 0x000fe4000f8e00ff */
[----:B------:R-:W-:Y:S01]  /*0bd0*/  IMAD.U32 R16, RZ, RZ, UR12 ;  /* 0x0000000cff107e24 */ /* 0x000fe2000f8e00ff */
[----:B------:R-:W-:Y:S01]  /*0be0*/  UIMAD.WIDE.U32 UR16, UR8, 0x4, UR14 ;  /* 0x00000004081078a5 */ /* 0x000fe2000f8e000e */
[----:B------:R-:W-:Y:S02]  /*0bf0*/  IMAD.U32 R13, RZ, RZ, UR13 ;  /* 0x0000000dff0d7e24 */ /* 0x000fe4000f8e00ff */
[----:B------:R-:W-:-:S02]  /*0c00*/  IMAD.U32 R14, RZ, RZ, UR12 ;  /* 0x0000000cff0e7e24 */ /* 0x000fc4000f8e00ff */
[----:B------:R-:W-:Y:S01]  /*0c10*/  IMAD.U32 R17, RZ, RZ, UR13 ;  /* 0x0000000dff117e24 */ /* 0x000fe2000f8e00ff */
[----:B------:R-:W3:Y:S01]  /*0c20*/  LDG.E R12, desc[UR18][R12.64] ;  /* 0x000000120c0c7981 */ /* 0x000ee2000c1e1900 */
[----:B------:R-:W-:Y:S02]  /*0c30*/  IMAD.U32 R18, RZ, RZ, UR14 ;  /* 0x0000000eff127e24 */ /* 0x000fe4000f8e00ff */
[----:B------:R-:W-:Y:S01]  /*0c40*/  IMAD.U32 R19, RZ, RZ, UR15 ;  /* 0x0000000fff137e24 */ /* 0x000fe2000f8e00ff */
[----:B------:R-:W3:Y:S01]  /*0c50*/  LDG.E R15, desc[UR18][R14.64+-0x4] ;  /* 0xfffffc120e0f7981 */ /* 0x000ee2000c1e1900 */
[----:B------:R-:W-:-:S03]  /*0c60*/  IMAD.U32 R23, RZ, RZ, UR17 ;  /* 0x00000011ff177e24 */ /* 0x000fc6000f8e00ff */
[----:B------:R-:W3:Y:S01]  /*0c70*/  LDG.E R16, desc[UR18][R16.64+0x4] ;  /* 0x0000041210107981 */ /* 0x000ee2000c1e1900 */
[----:B------:R-:W-:-:S03]  /*0c80*/  IMAD.WIDE.U32 R10, R11, 0x4, R4 ;  /* 0x000000040b0a7825 */ /* 0x000fc600078e0004 */
[----:B------:R0:W4:Y:S01]  /*0c90*/  LDG.E R18, desc[UR18][R18.64+-0x4] ;  /* 0xfffffc1212127981 */ /* 0x000122000c1e1900 */
[----:B------:R-:W-:-:S03]  /*0ca0*/  IMAD.U32 R22, RZ, RZ, UR16 ;  /* 0x00000010ff167e24 */ /* 0x000fc6000f8e00ff */
[----:B------:R-:W4:Y:S04]  /*0cb0*/  LDG.E R5, desc[UR18][R6.64+0x4] ;  /* 0x0000041206057981 */ /* 0x000f28000c1e1900 */
[----:B------:R-:W5:Y:S04]  /*0cc0*/  LDG.E R23, desc[UR18][R22.64+-0x4] ;  /* 0xfffffc1216177981 */ /* 0x000f68000c1e1900 */
[----:B------:R-:W5:Y:S04]  /*0cd0*/  LDG.E R2, desc[UR18][R10.64] ;  /* 0x000000120a027981 */ /* 0x000f68000c1e1900 */
[----:B------:R-:W5:Y:S01]  /*0ce0*/  LDG.E R4, desc[UR18][R10.64+0x4] ;  /* 0x000004120a047981 */ /* 0x000f62000c1e1900 */
[----:B0-----:R-:W-:Y:S01]  /*0cf0*/  IMAD.U32 R19, RZ, RZ, UR13 ;  /* 0x0000000dff137e24 */ /* 0x001fe2000f8e00ff */
[----:B--2---:R-:W-:-:S02]  /*0d00*/  ISETP.NE.AND P1, PT, R8, 0x1, PT ;  /* 0x000000010800780c */ /* 0x004fc40003f25270 */
[----:B---3--:R-:W-:-:S04]  /*0d10*/  IADD3 R12, PT, PT, R16, R15, R12 ;  /* 0x0000000f100c7210 */ /* 0x008fc80007ffe00c */
[----:B----4-:R-:W-:Y:S02]  /*0d20*/  IADD3 R5, PT, PT, R5, R12, R18 ;  /* 0x0000000c05057210 */ /* 0x010fe40007ffe012 */
[----:B------:R-:W0:Y:S02]  /*0d30*/  LDC.64 R12, c[0x0][0x390] ;  /* 0x0000e400ff0c7b82 */ /* 0x000e240000000a00 */
[----:B-----5:R-:W-:-:S05]  /*0d40*/  IADD3 R5, PT, PT, R23, R5, R2 ;  /* 0x0000000517057210 */ /* 0x020fca0007ffe002 */
[----:B------:R-:W-:Y:S02]  /*0d50*/  IMAD.IADD R2, R4, 0x1, R5 ;  /* 0x0000000104027824 */ /* 0x000fe400078e0205 */
[----:B------:R-:W1:Y:S03]  /*0d60*/  LDC.64 R4, c[0x0][0x388] ;  /* 0x0000e200ff047b82 */ /* 0x000e660000000a00 */
[C---:B------:R-:W-:Y:S02]  /*0d70*/  LOP3.LUT R8, R2.reuse, 0xfffffffe, RZ, 0xc0, !PT ;  /* 0xfffffffe02087812 */ /* 0x040fe400078ec0ff */
[----:B------:R-:W-:Y:S02]  /*0d80*/  ISETP.NE.AND P3, PT, R2, 0x3, PT ;  /* 0x000000030200780c */ /* 0x000fe40003f65270 */
[----:B------:R-:W-:Y:S02]  /*0d90*/  ISETP.NE.AND P2, PT, R8, 0x2, PT ;  /* 0x000000020800780c */ /* 0x000fe40003f45270 */
[----:B------:R-:W-:-:S02]  /*0da0*/  SEL R2, RZ, 0xffffffff, P3 ;  /* 0xffffffffff027807 */ /* 0x000fc40001800000 */
[----:B------:R-:W-:Y:S02]  /*0db0*/  @!P1 SEL R2, RZ, 0xffffffff, P2 ;  /* 0xffffffffff029807 */ /* 0x000fe40001000000 */
[----:B------:R-:W-:Y:S01]  /*0dc0*/  IADD3 R6, P1, PT, R0, R3, RZ ;  /* 0x0000000300067210 */ /* 0x000fe20007f3e0ff */
[----:B0-----:R-:W-:-:S04]  /*0dd0*/  IMAD.WIDE.U32 R10, R9, 0x4, R12 ;  /* 0x00000004090a7825 */ /* 0x001fc800078e000c */
[----:B------:R-:W-:Y:S02]  /*0de0*/  IMAD.X R7, RZ, RZ, RZ, P1 ;  /* 0x000000ffff077224 */ /* 0x000fe400008e06ff */
[----:B------:R-:W-:Y:S01]  /*0df0*/  IMAD.SHL.U32 R9, R6, 0x4, RZ ;  /* 0x0000000406097824 */ /* 0x000fe200078e00ff */
[----:B------:R-:W-:Y:S01]  /*0e00*/  LOP3.LUT R21, R2, 0x1, RZ, 0xc0, !PT ;  /* 0x0000000102157812 */ /* 0x000fe200078ec0ff */
[----:B------:R-:W-:Y:S01]  /*0e10*/  IMAD.U32 R18, RZ, RZ, UR12 ;  /* 0x0000000cff127e24 */ /* 0x000fe2000f8e00ff */
[----:B------:R-:W-:Y:S02]  /*0e20*/  SHF.L.U64.HI R2, R6, 0x2, R7 ;  /* 0x0000000206027819 */ /* 0x000fe40000010207 */
[----:B------:R-:W-:Y:S01]  /*0e30*/  IADD3 R22, P2, PT, R3, UR21, RZ ;  /* 0x0000001503167c10 */ /* 0x000fe2000ff5e0ff */
[----:B------:R-:W-:Y:S01]  /*0e40*/  IMAD.U32 R15, RZ, RZ, UR13 ;  /* 0x0000000dff0f7e24 */ /* 0x000fe2000f8e00ff */
[-C--:B-1----:R-:W-:Y:S01]  /*0e50*/  IADD3 R6, P1, PT, R9, R4.reuse, RZ ;  /* 0x0000000409067210 */ /* 0x082fe20007f3e0ff */
[----:B------:R-:W-:Y:S01]  /*0e60*/  IMAD.U32 R16, RZ, RZ, UR12 ;  /* 0x0000000cff107e24 */ /* 0x000fe2000f8e00ff */
[----:B------:R0:W-:Y:S01]  /*0e70*/  STG.E desc[UR18][R10.64], R21 ;  /* 0x000000150a007986 */ /* 0x0001e2000c101912 */
[----:B------:R-:W-:Y:S01]  /*0e80*/  IMAD.U32 R12, RZ, RZ, UR14 ;  /* 0x0000000eff0c7e24 */ /* 0x000fe2000f8e00ff */
[----:B------:R-:W-:Y:S01]  /*0e90*/  MOV R13, UR15 ;  /* 0x0000000f000d7c02 */ /* 0x000fe20008000f00 */
[----:B------:R-:W-:Y:S01]  /*0ea0*/  IMAD.X R23, RZ, RZ, RZ, P2 ;  /* 0x000000ffff177224 */ /* 0x000fe200010e06ff */
[----:B------:R-:W-:Y:S01]  /*0eb0*/  LEA R4, P2, R22, R4, 0x2 ;  /* 0x0000000416047211 */ /* 0x000fe200078410ff */
[----:B------:R-:W-:Y:S01]  /*0ec0*/  IMAD.X R7, R2, 0x1, R5, P1 ;  /* 0x0000000102077824 */ /* 0x000fe200008e0605 */
[----:B------:R-:W2:Y:S01]  /*0ed0*/  LDG.E R8, desc[UR18][R14.64+0x4] ;  /* 0x000004120e087981 */ /* 0x000ea2000c1e1900 */
[----:B------:R-:W1:Y:S03]  /*0ee0*/  LDCU.64 UR12, c[0x0][0x390] ;  /* 0x00007200ff0c77ac */ /* 0x000e660008000a00 */
[----:B------:R-:W2:Y:S01]  /*0ef0*/  LDG.E R17, desc[UR18][R16.64] ;  /* 0x0000001210117981 */ /* 0x000ea2000c1e1900 */
[----:B------:R-:W-:Y:S01]  /*0f00*/  LEA.HI.X R5, R22, R5, R23, 0x2, P2 ;  /* 0x0000000516057211 */ /* 0x000fe200010f1417 */
[----:B0-----:R-:W-:-:S02]  /*0f10*/  IMAD.U32 R11, RZ, RZ, UR17 ;  /* 0x00000011ff0b7e24 */ /* 0x001fc4000f8e00ff */
[----:B------:R-:W2:Y:S01]  /*0f20*/  LDG.E R18, desc[UR18][R18.64+0x8] ;  /* 0x0000081212127981 */ /* 0x000ea2000c1e1900 */
[----:B------:R-:W-:-:S03]  /*0f30*/  IMAD.U32 R10, RZ, RZ, UR16 ;  /* 0x00000010ff0a7e24 */ /* 0x000fc6000f8e00ff */
[----:B------:R-:W3:Y:S04]  /*0f40*/  LDG.E R12, desc[UR18][R12.64] ;  /* 0x000000120c0c7981 */ /* 0x000ee8000c1e1900 */
[----:B------:R-:W3:Y:S04]  /*0f50*/  LDG.E R15, desc[UR18][R6.64+0x8] ;  /* 0x00000812060f7981 */ /* 0x000ee8000c1e1900 */
[----:B------:R-:W4:Y:S04]  /*0f60*/  LDG.E R11, desc[UR18][R10.64] ;  /* 0x000000120a0b7981 */ /* 0x000f28000c1e1900 */
[----:B------:R-:W4:Y:S04]  /*0f70*/  LDG.E R14, desc[UR18][R4.64+0x4] ;  /* 0x00000412040e7981 */ /* 0x000f28000c1e1900 */
[----:B------:R-:W5:Y:S04]  /*0f80*/  LDG.E R21, desc[UR18][R6.64+0x4] ;  /* 0x0000041206157981 */ /* 0x000f68000c1e1900 */
[----:B------:R-:W5:Y:S01]  /*0f90*/  LDG.E R16, desc[UR18][R4.64+0x8] ;  /* 0x0000081204107981 */ /* 0x000f62000c1e1900 */
        /* <DEDUP_REMOVED lines=10> */
[----:B-1----:R-:W-:Y:S02]  /*1040*/  IADD3 R4, P3, PT, R9, UR12, RZ ;  /* 0x0000000c09047c10 */ /* 0x002fe4000ff7e0ff */
[----:B------:R-:W-:-:S02]  /*1050*/  @!P2 SEL R6, RZ, 0xffffffff, P1 ;  /* 0xffffffffff06a807 */ /* 0x000fc40000800000 */
[----:B------:R-:W-:Y:S02]  /*1060*/  IADD3.X R5, PT, PT, R2, UR13, RZ, P3, !PT ;  /* 0x0000000d02057c10 */ /* 0x000fe40009ffe4ff */
[----:B------:R-:W-:-:S05]  /*1070*/  LOP3.LUT R7, R6, 0x1, RZ, 0xc0, !PT ;  /* 0x0000000106077812 */ /* 0x000fca00078ec0ff */
[----:B------:R0:W-:Y:S02]  /*1080*/  STG.E desc[UR18][R4.64+0x4], R7 ;  /* 0x0000040704007986 */ /* 0x0001e4000c101912 */
.L_x_6:
[----:B------:R-:W-:Y:S05]  /*1090*/  BRA.U !UP1, `(.L_x_5) ;  /* 0x0000000109a07547 */ /* 0x000fea000b800000 */
[----:B0-----:R-:W0:Y:S01]  /*10a0*/  LDC.64 R4, c[0x0][0x388] ;  /* 0x0000e200ff047b82 */ /* 0x001e220000000a00 */
[----:B------:R-:W-:Y:S02]  /*10b0*/  VIADD R7, R3, UR20 ;  /* 0x0000001403077c36 */ /* 0x000fe40008000000 */
[----:B------:R-:W-:-:S04]  /*10c0*/  IMAD.IADD R0, R0, 0x1, R3 ;  /* 0x0000000100007824 */ /* 0x000fc800078e0203 */
[----:B------:R-:W-:Y:S02]  /*10d0*/  VIADD R11, R0, UR8 ;  /* 0x00000008000b7c36 */ /* 0x000fe40008000000 */
[----:B0-----:R-:W-:-:S04]  /*10e0*/  IMAD.WIDE R6, R7, 0x4, R4 ;  /* 0x0000000407067825 */ /* 0x001fc800078e0204 */
[--C-:B------:R-:W-:Y:S01]  /*10f0*/  IMAD.WIDE.U32 R2, R0, 0x4, R4.reuse ;  /* 0x0000000400027825 */ /* 0x100fe200078e0004 */
[----:B------:R-:W-:Y:S02]  /*1100*/  R2UR UR12, R6 ;  /* 0x00000000060c72ca */ /* 0x000fe400000e0000 */
[----:B------:R-:W-:Y:S01]  /*1110*/  R2UR UR13, R7 ;  /* 0x00000000070d72ca */ /* 0x000fe200000e0000 */
[----:B------:R-:W-:Y:S01]  /*1120*/  IMAD.WIDE.U32 R4, R11, 0x4, R4 ;  /* 0x000000040b047825 */ /* 0x000fe200078e0004 */
[----:B-1----:R-:W2:Y:S04]  /*1130*/  LDG.E R15, desc[UR18][R2.64+0x4] ;  /* 0x00000412020f7981 */ /* 0x002ea8000c1e1900 */
[----:B------:R-:W3:Y:S04]  /*1140*/  LDG.E R16, desc[UR18][R4.64] ;  /* 0x0000001204107981 */ /* 0x000ee8000c1e1900 */
[----:B------:R-:W4:Y:S01]  /*1150*/  LDG.E R18, desc[UR18][R2.64] ;  /* 0x0000001202127981 */ /* 0x000f22000c1e1900 */
[----:B------:R-:W-:-:S02]  /*1160*/  IMAD.U32 R6, RZ, RZ, UR12 ;  /* 0x0000000cff067e24 */ /* 0x000fc4000f8e00ff */
[----:B------:R-:W-:Y:S02]  /*1170*/  UIMAD.WIDE.U32 UR14, UR8, 0x4, UR12 ;  /* 0x00000004080e78a5 */ /* 0x000fe4000f8e000c */
[----:B------:R-:W-:Y:S01]  /*1180*/  IMAD.U32 R7, RZ, RZ, UR13 ;  /* 0x0000000dff077e24 */ /* 0x000fe2000f8e00ff */
[----:B------:R-:W5:Y:S01]  /*1190*/  LDG.E R17, desc[UR18][R4.64+0x4] ;  /* 0x0000041204117981 */ /* 0x000f62000c1e1900 */
[----:B------:R-:W-:Y:S02]  /*11a0*/  UIMAD.WIDE.U32 UR12, UR8, 0x4, UR14 ;  /* 0x00000004080c78a5 */ /* 0x000fe4000f8e000e */
[----:B------:R-:W-:Y:S01]  /*11b0*/  IMAD.U32 R8, RZ, RZ, UR14 ;  /* 0x0000000eff087e24 */ /* 0x000fe2000f8e00ff */
[----:B------:R-:W2:Y:S01]  /*11c0*/  LDG.E R12, desc[UR18][R6.64] ;  /* 0x00000012060c7981 */ /* 0x000ea2000c1e1900 */
[----:B------:R-:W-:-:S03]  /*11d0*/  IMAD.U32 R9, RZ, RZ, UR15 ;  /* 0x0000000fff097e24 */ /* 0x000fc6000f8e00ff */
[----:B------:R-:W2:Y:S01]  /*11e0*/  LDG.E R13, desc[UR18][R6.64+-0x4] ;  /* 0xfffffc12060d7981 */ /* 0x000ea2000c1e1900 */
[----:B------:R-:W-:-:S03]  /*11f0*/  IMAD.U32 R11, RZ, RZ, UR13 ;  /* 0x0000000dff0b7e24 */ /* 0x000fc6000f8e00ff */
[----:B------:R0:W2:Y:S01]  /*1200*/  LDG.E R14, desc[UR18][R6.64+0x4] ;  /* 0x00000412060e7981 */ /* 0x0000a2000c1e1900 */
[----:B------:R-:W-:-:S03]  /*1210*/  IMAD.U32 R10, RZ, RZ, UR12 ;  /* 0x0000000cff0a7e24 */ /* 0x000fc6000f8e00ff */
[----:B------:R-:W3:Y:S04]  /*1220*/  LDG.E R8, desc[UR18][R8.64+-0x4] ;  /* 0xfffffc1208087981 */ /* 0x000ee8000c1e1900 */
[----:B------:R-:W5:Y:S01]  /*1230*/  LDG.E R11, desc[UR18][R10.64+-0x4] ;  /* 0xfffffc120a0b7981 */ /* 0x000f62000c1e1900 */
[----:B0-----:R-:W0:Y:S02]  /*1240*/  LDC.64 R6, c[0x0][0x390] ;  /* 0x0000e400ff067b82 */ /* 0x001e240000000a00 */
[----:B0-----:R-:W-:Y:S01]  /*1250*/  IMAD.WIDE.U32 R2, R0, 0x4, R6 ;  /* 0x0000000400027825 */ /* 0x001fe200078e0006 */
[----:B----4-:R-:W-:Y:S02]  /*1260*/  ISETP.NE.AND P1, PT, R18, 0x1, PT ;  /* 0x000000011200780c */ /* 0x010fe40003f25270 */
[----:B--2---:R-:W-:-:S04]  /*1270*/  IADD3 R12, PT, PT, R14, R13, R12 ;  /* 0x0000000d0e0c7210 */ /* 0x004fc80007ffe00c */
[----:B---3--:R-:W-:-:S04]  /*1280*/  IADD3 R12, PT, PT, R15, R12, R8 ;  /* 0x0000000c0f0c7210 */ /* 0x008fc80007ffe008 */
[----:B-----5:R-:W-:-:S05]  /*1290*/  IADD3 R12, PT, PT, R11, R12, R16 ;  /* 0x0000000c0b0c7210 */ /* 0x020fca0007ffe010 */
[----:B------:R-:W-:-:S05]  /*12a0*/  IMAD.IADD R12, R17, 0x1, R12 ;  /* 0x00000001110c7824 */ /* 0x000fca00078e020c */
[C---:B------:R-:W-:Y:S02]  /*12b0*/  LOP3.LUT R8, R12.reuse, 0xfffffffe, RZ, 0xc0, !PT ;  /* 0xfffffffe0c087812 */ /* 0x040fe400078ec0ff */
[----:B------:R-:W-:Y:S02]  /*12c0*/  ISETP.NE.AND P3, PT, R12, 0x3, PT ;  /* 0x000000030c00780c */ /* 0x000fe40003f65270 */
[----:B------:R-:W-:Y:S02]  /*12d0*/  ISETP.NE.AND P2, PT, R8, 0x2, PT ;  /* 0x000000020800780c */ /* 0x000fe40003f45270 */
[----:B------:R-:W-:Y:S02]  /*12e0*/  SEL R8, RZ, 0xffffffff, P3 ;  /* 0xffffffffff087807 */ /* 0x000fe40001800000 */
[----:B------:R-:W-:-:S04]  /*12f0*/  @!P1 SEL R8, RZ, 0xffffffff, P2 ;  /* 0xffffffffff089807 */ /* 0x000fc80001000000 */
[----:B------:R-:W-:-:S05]  /*1300*/  LOP3.LUT R5, R8, 0x1, RZ, 0xc0, !PT ;  /* 0x0000000108057812 */ /* 0x000fca00078ec0ff */
[----:B------:R2:W-:Y:S02]  /*1310*/  STG.E desc[UR18][R2.64], R5 ;  /* 0x0000000502007986 */ /* 0x0005e4000c101912 */
.L_x_5:
[----:B------:R-:W-:Y:S05]  /*1320*/  @P0 BRA `(.L_x_7) ;  /* 0xffffffec00740947 */ /* 0x000fea000383ffff */
[----:B-1----:R-:W-:Y:S05]  /*1330*/  EXIT ;  /* 0x000000000000794d */ /* 0x002fea0003800000 */
.L_x_8:
        /* <DEDUP_REMOVED lines=12> */
.L_x_10:


//--------------------- .nv.shared._Z17cudaUpdateCheckeriiPiS_S_ --------------------------
	.section	.nv.shared._Z17cudaUpdateCheckeriiPiS_S_,"aw",@nobits
	.sectionflags	@""
	.align	4
.nv.shared._Z17cudaUpdateCheckeriiPiS_S_:
	.zero		2048


//--------------------- .nv.shared.reserved.0     --------------------------
	.section	.nv.shared.reserved.0,"aw",@nobits
	.weak		__nv_reservedSMEM_offset_0_alias
	.size		__nv_reservedSMEM_offset_0_alias, 0, 64
	.other		__nv_reservedSMEM_offset_0_alias,@"STO_CUDA_RESERVED_SHARED STV_DEFAULT"
__nv_reservedSMEM_offset_0_alias:
	.zero		0
	.zero		64


//--------------------- .nv.constant0._Z17cudaUpdateCheckeriiPiS_S_ --------------------------
	.section	.nv.constant0._Z17cudaUpdateCheckeriiPiS_S_,"a",@progbits
	.sectionflags	@""
	.align	4
.nv.constant0._Z17cudaUpdateCheckeriiPiS_S_:
	.zero		928


//--------------------- .nv.constant0._Z15cudaUpdateBoardiiPiS_ --------------------------
	.section	.nv.constant0._Z15cudaUpdateBoardiiPiS_,"a",@progbits
	.sectionflags	@""
	.align	4
.nv.constant0._Z15cudaUpdateBoardiiPiS_:
	.zero		920


//--------------------- SYMBOLS --------------------------

	.type		.nv.reservedSmem.offset0,@object
	.size		.nv.reservedSmem.offset0,0x4
	.type		.nv.reservedSmem.cap,@object
	.size		.nv.reservedSmem.cap,0x4
